	.headerflags	@"EF_CUDA_TEXMODE_UNIFIED EF_CUDA_64BIT_ADDRESS EF_CUDA_ACCELERATORS EF_CUDA_SM90 EF_CUDA_VIRTUAL_SM(EF_CUDA_SM90)"
	.elftype	@"ET_EXEC"


//--------------------- .nv.info                  --------------------------
	.section	.nv.info,"",@"SHT_CUDA_INFO"
	.align	4


	//----- nvinfo : EIATTR_REGCOUNT
	.align		4
        /*0000*/ 	.byte	0x04, 0x2f
        /*0002*/ 	.short	(.L_3 - .L_2)
	.align		4
.L_2:
        /*0004*/ 	.word	index@(triton_poi_fused__native_batch_norm_legit_no_training_relu_threshold_backward_6)
        /*0008*/ 	.word	0x00000030


	//----- nvinfo : EIATTR_MIN_STACK_SIZE
	.align		4
.L_3:
        /*000c*/ 	.byte	0x04, 0x12
        /*000e*/ 	.short	(.L_5 - .L_4)
	.align		4
.L_4:
        /*0010*/ 	.word	index@(triton_poi_fused__native_batch_norm_legit_no_training_relu_threshold_backward_6)
        /*0014*/ 	.word	0x00000000


	//----- nvinfo : EIATTR_FRAME_SIZE
	.align		4
.L_5:
        /*0018*/ 	.byte	0x04, 0x11
        /*001a*/ 	.short	(.L_7 - .L_6)
	.align		4
.L_6:
        /*001c*/ 	.word	index@(triton_poi_fused__native_batch_norm_legit_no_training_relu_threshold_backward_6)
        /*0020*/ 	.word	0x00000000


	//----- nvinfo : EIATTR_MIN_STACK_SIZE
	.align		4
.L_7:
        /*0024*/ 	.byte	0x04, 0x12
        /*0026*/ 	.short	(.L_9 - .L_8)
	.align		4
.L_8:
        /*0028*/ 	.word	index@(triton_poi_fused__native_batch_norm_legit_no_training_relu_threshold_backward_6)
        /*002c*/ 	.word	0x00000000
.L_9:


//--------------------- .nv.info.triton_poi_fused__native_batch_norm_legit_no_training_relu_threshold_backward_6 --------------------------
	.section	.nv.info.triton_poi_fused__native_batch_norm_legit_no_training_relu_threshold_backward_6,"",@"SHT_CUDA_INFO"
	.sectionflags	@""
	.align	4


	//----- nvinfo : EIATTR_CUDA_API_VERSION
	.align		4
        /*0000*/ 	.byte	0x04, 0x37
        /*0002*/ 	.short	(.L_11 - .L_10)
.L_10:
        /*0004*/ 	.word	0x0000007c


	//----- nvinfo : EIATTR_KPARAM_INFO
	.align		4
.L_11:
        /*0008*/ 	.byte	0x04, 0x17
        /*000a*/ 	.short	(.L_13 - .L_12)
.L_12:
        /*000c*/ 	.word	0x00000000
        /*0010*/ 	.short	0x0008
        /*0012*/ 	.short	0x003c
        /*0014*/ 	.byte	0x00, 0xf0, 0x11, 0x00


	//----- nvinfo : EIATTR_KPARAM_INFO
	.align		4
.L_13:
        /*0018*/ 	.byte	0x04, 0x17
        /*001a*/ 	.short	(.L_15 - .L_14)
.L_14:
        /*001c*/ 	.word	0x00000000
        /*0020*/ 	.short	0x0007
        /*0022*/ 	.short	0x0038
        /*0024*/ 	.byte	0x00, 0xf0, 0x11, 0x00


	//----- nvinfo : EIATTR_KPARAM_INFO
	.align		4
.L_15:
        /*0028*/ 	.byte	0x04, 0x17
        /*002a*/ 	.short	(.L_17 - .L_16)
.L_16:
        /*002c*/ 	.word	0x00000000
        /*0030*/ 	.short	0x0006
        /*0032*/ 	.short	0x0030
        /*0034*/ 	.byte	0x00, 0xf4, 0x21, 0x00


	//----- nvinfo : EIATTR_KPARAM_INFO
	.align		4
.L_17:
        /*0038*/ 	.byte	0x04, 0x17
        /*003a*/ 	.short	(.L_19 - .L_18)
.L_18:
        /*003c*/ 	.word	0x00000000
        /*0040*/ 	.short	0x0005
        /*0042*/ 	.short	0x0028
        /*0044*/ 	.byte	0x00, 0xf4, 0x21, 0x00


	//----- nvinfo : EIATTR_KPARAM_INFO
	.align		4
.L_19:
        /*0048*/ 	.byte	0x04, 0x17
        /*004a*/ 	.short	(.L_21 - .L_20)
.L_20:
        /*004c*/ 	.word	0x00000000
        /*0050*/ 	.short	0x0004
        /*0052*/ 	.short	0x0020
        /*0054*/ 	.byte	0x00, 0xf4, 0x21, 0x00


	//----- nvinfo : EIATTR_KPARAM_INFO
	.align		4
.L_21:
        /*0058*/ 	.byte	0x04, 0x17
        /*005a*/ 	.short	(.L_23 - .L_22)
.L_22:
        /*005c*/ 	.word	0x00000000
        /*0060*/ 	.short	0x0003
        /*0062*/ 	.short	0x0018
        /*0064*/ 	.byte	0x00, 0xf4, 0x21, 0x00


	//----- nvinfo : EIATTR_KPARAM_INFO
	.align		4
.L_23:
        /*0068*/ 	.byte	0x04, 0x17
        /*006a*/ 	.short	(.L_25 - .L_24)
.L_24:
        /*006c*/ 	.word	0x00000000
        /*0070*/ 	.short	0x0002
        /*0072*/ 	.short	0x0010
        /*0074*/ 	.byte	0x00, 0xf4, 0x21, 0x00


	//----- nvinfo : EIATTR_KPARAM_INFO
	.align		4
.L_25:
        /*0078*/ 	.byte	0x04, 0x17
        /*007a*/ 	.short	(.L_27 - .L_26)
.L_26:
        /*007c*/ 	.word	0x00000000
        /*0080*/ 	.short	0x0001
        /*0082*/ 	.short	0x0008
        /*0084*/ 	.byte	0x00, 0xf4, 0x21, 0x00


	//----- nvinfo : EIATTR_KPARAM_INFO
	.align		4
.L_27:
        /*0088*/ 	.byte	0x04, 0x17
        /*008a*/ 	.short	(.L_29 - .L_28)
.L_28:
        /*008c*/ 	.word	0x00000000
        /*0090*/ 	.short	0x0000
        /*0092*/ 	.short	0x0000
        /*0094*/ 	.byte	0x00, 0xf4, 0x21, 0x00


	//----- nvinfo : EIATTR_SPARSE_MMA_MASK
	.align		4
.L_29:
        /*0098*/ 	.byte	0x03, 0x50
        /*009a*/ 	.short	0x0000


	//----- nvinfo : EIATTR_MAXREG_COUNT
	.align		4
        /*009c*/ 	.byte	0x03, 0x1b
        /*009e*/ 	.short	0x00ff


	//----- nvinfo : EIATTR_EXIT_INSTR_OFFSETS
	.align		4
        /*00a0*/ 	.byte	0x04, 0x1c
        /*00a2*/ 	.short	(.L_31 - .L_30)


	//   ....[0]....
.L_30:
        /*00a4*/ 	.word	0x00002210


	//   ....[1]....
        /*00a8*/ 	.word	0x00002230


	//----- nvinfo : EIATTR_REQNTID
	.align		4
.L_31:
        /*00ac*/ 	.byte	0x04, 0x10
        /*00ae*/ 	.short	(.L_33 - .L_32)
.L_32:
        /*00b0*/ 	.word	0x00000100
        /*00b4*/ 	.word	0x00000001
        /*00b8*/ 	.word	0x00000001


	//----- nvinfo : EIATTR_CBANK_PARAM_SIZE
	.align		4
.L_33:
        /*00bc*/ 	.byte	0x03, 0x19
        /*00be*/ 	.short	0x0040


	//----- nvinfo : EIATTR_PARAM_CBANK
	.align		4
        /*00c0*/ 	.byte	0x04, 0x0a
        /*00c2*/ 	.short	(.L_35 - .L_34)
	.align		4
.L_34:
        /*00c4*/ 	.word	index@(.nv.constant0.triton_poi_fused__native_batch_norm_legit_no_training_relu_threshold_backward_6)
        /*00c8*/ 	.short	0x0210
        /*00ca*/ 	.short	0x0040


	//----- nvinfo : EIATTR_SW_WAR
	.align		4
.L_35:
        /*00cc*/ 	.byte	0x04, 0x36
        /*00ce*/ 	.short	(.L_37 - .L_36)
.L_36:
        /*00d0*/ 	.word	0x00000008
.L_37:


//--------------------- .nv.callgraph             --------------------------
	.section	.nv.callgraph,"",@"SHT_CUDA_CALLGRAPH"
	.align	4
	.sectionentsize	8
	.align		4
        /*0000*/ 	.word	0x00000000
	.align		4
        /*0004*/ 	.word	0xffffffff
	.align		4
        /*0008*/ 	.word	0x00000000
	.align		4
        /*000c*/ 	.word	0xfffffffe
	.align		4
        /*0010*/ 	.word	0x00000000
	.align		4
        /*0014*/ 	.word	0xfffffffd
	.align		4
        /*0018*/ 	.word	0x00000000
	.align		4
        /*001c*/ 	.word	0xfffffffc


//--------------------- .nv.constant4             --------------------------
	.section	.nv.constant4,"a",@progbits
	.align	8
	.align		8
.nv.constant4:
        /*0000*/ 	.dword	_$_str
	.align		8
        /*0008*/ 	.dword	_$_str_$_2


//--------------------- .text.triton_poi_fused__native_batch_norm_legit_no_training_relu_threshold_backward_6 --------------------------
	.section	.text.triton_poi_fused__native_batch_norm_legit_no_training_relu_threshold_backward_6,"ax",@progbits
	.sectionflags	@"SHF_BARRIERS=1"
	.align	128
        .global         triton_poi_fused__native_batch_norm_legit_no_training_relu_threshold_backward_6
        .type           triton_poi_fused__native_batch_norm_legit_no_training_relu_threshold_backward_6,@function
        .size           triton_poi_fused__native_batch_norm_legit_no_training_relu_threshold_backward_6,(.L_x_1 - triton_poi_fused__native_batch_norm_legit_no_training_relu_threshold_backward_6)
        .other          triton_poi_fused__native_batch_norm_legit_no_training_relu_threshold_backward_6,@"STO_CUDA_ENTRY STV_DEFAULT"
triton_poi_fused__native_batch_norm_legit_no_training_relu_threshold_backward_6:
.text.triton_poi_fused__native_batch_norm_legit_no_training_relu_threshold_backward_6:
[----:B------:R-:W0:Y:S01]  /*0000*/  LDC R1, c[0x0][0x28] ;  /* 0x00000a00ff017b82 */ /* 0x000e220000000800 */
[----:B------:R-:W1:Y:S07]  /*0010*/  S2R R4, SR_CTAID.Y ;  /* 0x0000000000047919 */ /* 0x000e6e0000002600 */
[----:B------:R-:W2:Y:S01]  /*0020*/  LDC.64 R32, c[0x0][0x220] ;  /* 0x00008800ff207b82 */ /* 0x000ea20000000a00 */
[----:B------:R-:W-:Y:S02]  /*0030*/  CS2R R16, SRZ ;  /* 0x0000000000107805 */ /* 0x000fe4000001ff00 */
[----:B------:R-:W-:Y:S01]  /*0040*/  CS2R R18, SRZ ;  /* 0x0000000000127805 */ /* 0x000fe2000001ff00 */
[----:B------:R-:W3:Y:S01]  /*0050*/  S2R R5, SR_TID.X ;  /* 0x0000000000057919 */ /* 0x000ee20000002100 */
[----:B------:R-:W-:Y:S01]  /*0060*/  ULDC.64 UR6, c[0x0][0x208] ;  /* 0x0000820000067ab9 */ /* 0x000fe20000000a00 */
[----:B------:R-:W4:Y:S02]  /*0070*/  S2R R26, SR_CTAID.X ;  /* 0x00000000001a7919 */ /* 0x000f240000002500 */
[----:B------:R-:W5:Y:S08]  /*0080*/  LDC.64 R34, c[0x0][0x218] ;  /* 0x00008600ff227b82 */ /* 0x000f700000000a00 */
[----:B------:R-:W4:Y:S01]  /*0090*/  LDC.64 R38, c[0x0][0x210] ;  /* 0x00008400ff267b82 */ /* 0x000f220000000a00 */
[----:B------:R-:W-:-:S02]  /*00a0*/  CS2R R10, SRZ ;  /* 0x00000000000a7805 */ /* 0x000fc4000001ff00 */
[----:B------:R-:W-:Y:S02]  /*00b0*/  CS2R R12, SRZ ;  /* 0x00000000000c7805 */ /* 0x000fe4000001ff00 */
[----:B------:R-:W-:-:S03]  /*00c0*/  CS2R R14, SRZ ;  /* 0x00000000000e7805 */ /* 0x000fc6000001ff00 */
[----:B------:R-:W5:Y:S01]  /*00d0*/  LDC.64 R30, c[0x0][0x228] ;  /* 0x00008a00ff1e7b82 */ /* 0x000f620000000a00 */
[----:B-1----:R-:W-:Y:S02]  /*00e0*/  IMAD.SHL.U32 R24, R4, 0x40, RZ ;  /* 0x0000004004187824 */ /* 0x002fe400078e00ff */
[----:B---3--:R-:W-:-:S05]  /*00f0*/  IMAD.SHL.U32 R3, R5, 0x10, RZ ;  /* 0x0000001005037824 */ /* 0x008fca00078e00ff */
[----:B------:R-:W-:-:S04]  /*0100*/  LOP3.LUT R0, R24, 0x30, R3, 0xf8, !PT ;  /* 0x0000003018007812 */ /* 0x000fc800078ef803 */
[----:B------:R-:W-:Y:S02]  /*0110*/  SHF.R.S32.HI R3, RZ, 0x1f, R0 ;  /* 0x0000001fff037819 */ /* 0x000fe40000011400 */
[----:B------:R-:W-:Y:S02]  /*0120*/  ISETP.GE.AND P1, PT, R0, 0x200, PT ;  /* 0x000002000000780c */ /* 0x000fe40003f26270 */
[----:B------:R-:W-:-:S04]  /*0130*/  LEA.HI R8, R3, R0, RZ, 0x7 ;  /* 0x0000000003087211 */ /* 0x000fc800078f38ff */
[----:B------:R-:W-:-:S05]  /*0140*/  LOP3.LUT R3, R8, 0xffffff80, RZ, 0xc0, !PT ;  /* 0xffffff8008037812 */ /* 0x000fca00078ec0ff */
[----:B------:R-:W-:-:S04]  /*0150*/  IMAD.IADD R3, R0, 0x1, -R3 ;  /* 0x0000000100037824 */ /* 0x000fc800078e0a03 */
[----:B--2---:R-:W-:-:S05]  /*0160*/  IMAD.WIDE R6, R3, 0x4, R32 ;  /* 0x0000000403067825 */ /* 0x004fca00078e0220 */
[----:B------:R1:W2:Y:S01]  /*0170*/  @!P1 LDG.E.EL.128 R16, desc[UR6][R6.64] ;  /* 0x0000000606109981 */ /* 0x0002a2000c2e1d00 */
[----:B------:R-:W-:Y:S01]  /*0180*/  SHF.R.U32.HI R2, RZ, 0x2, R5 ;  /* 0x00000002ff027819 */ /* 0x000fe20000011605 */
[----:B----4-:R-:W-:Y:S02]  /*0190*/  IMAD.SHL.U32 R26, R26, 0x40, RZ ;  /* 0x000000401a1a7824 */ /* 0x010fe400078e00ff */
[----:B------:R-:W-:Y:S01]  /*01a0*/  IMAD.SHL.U32 R8, R8, 0x40, RZ ;  /* 0x0000004008087824 */ /* 0x000fe200078e00ff */
[----:B------:R-:W-:Y:S01]  /*01b0*/  SGXT.U32 R2, R2, 0x6 ;  /* 0x000000060202781a */ /* 0x000fe20000000000 */
[----:B-----5:R-:W-:-:S03]  /*01c0*/  IMAD.WIDE R22, R3, 0x4, R34 ;  /* 0x0000000403167825 */ /* 0x020fc600078e0222 */
[----:B------:R-:W-:Y:S02]  /*01d0*/  LOP3.LUT R27, R26, R2, RZ, 0xfc, !PT ;  /* 0x000000021a1b7212 */ /* 0x000fe400078efcff */
[----:B------:R-:W-:Y:S01]  /*01e0*/  LOP3.LUT R8, R8, 0xffffe000, RZ, 0xc0, !PT ;  /* 0xffffe00008087812 */ /* 0x000fe200078ec0ff */
[----:B------:R3:W4:Y:S01]  /*01f0*/  @!P1 LDG.E.EL.128 R12, desc[UR6][R22.64] ;  /* 0x00000006160c9981 */ /* 0x000722000c2e1d00 */
[----:B------:R-:W-:-:S03]  /*0200*/  ISETP.GE.AND P0, PT, R27, 0x40, PT ;  /* 0x000000401b00780c */ /* 0x000fc60003f06270 */
[----:B------:R-:W-:Y:S01]  /*0210*/  IMAD R27, R27, 0x80, R8 ;  /* 0x000000801b1b7824 */ /* 0x000fe200078e0208 */
[----:B------:R-:W-:Y:S02]  /*0220*/  ISETP.LT.AND P0, PT, R0, 0x200, !P0 ;  /* 0x000002000000780c */ /* 0x000fe40004701270 */
[----:B------:R-:W-:Y:S01]  /*0230*/  CS2R R8, SRZ ;  /* 0x0000000000087805 */ /* 0x000fe2000001ff00 */
[----:B------:R-:W-:-:S04]  /*0240*/  IMAD.IADD R25, R3, 0x1, R27 ;  /* 0x0000000103197824 */ /* 0x000fc800078e021b */
[----:B0-----:R-:W-:-:S06]  /*0250*/  IMAD.WIDE R20, R25, 0x4, R38 ;  /* 0x0000000419147825 */ /* 0x001fcc00078e0226 */
[----:B------:R0:W4:Y:S01]  /*0260*/  @P0 LDG.E.EL.128 R8, desc[UR6][R20.64] ;  /* 0x0000000614080981 */ /* 0x000122000c2e1d00 */
[----:B------:R-:W-:Y:S02]  /*0270*/  SHF.R.S32.HI R29, RZ, 0x19, R4 ;  /* 0x00000019ff1d7819 */ /* 0x000fe40000011404 */
[----:B-1----:R-:W-:Y:S02]  /*0280*/  LOP3.LUT R6, R0, 0x4, RZ, 0xfc, !PT ;  /* 0x0000000400067812 */ /* 0x002fe400078efcff */
[----:B------:R-:W-:-:S04]  /*0290*/  SGXT R29, R29, 0x1 ;  /* 0x000000011d1d781a */ /* 0x000fc80000000200 */
[----:B------:R-:W-:-:S04]  /*02a0*/  LEA.HI R4, R29, R6, RZ, 0x7 ;  /* 0x000000061d047211 */ /* 0x000fc800078f38ff */
[----:B---3--:R-:W-:Y:S01]  /*02b0*/  LOP3.LUT R23, R4, 0xffffff80, RZ, 0xc0, !PT ;  /* 0xffffff8004177812 */ /* 0x008fe200078ec0ff */
[----:B0-----:R-:W-:-:S04]  /*02c0*/  IMAD.MOV.U32 R20, RZ, RZ, 0x3e800000 ;  /* 0x3e800000ff147424 */ /* 0x001fc800078e00ff */
[----:B------:R-:W-:Y:S01]  /*02d0*/  IMAD.IADD R23, R6, 0x1, -R23 ;  /* 0x0000000106177824 */ /* 0x000fe200078e0a17 */
[----:B------:R-:W-:Y:S01]  /*02e0*/  LOP3.LUT R21, R0, 0xc, RZ, 0xfc, !PT ;  /* 0x0000000c00157812 */ /* 0x000fe200078efcff */
[----:B--2---:R-:W-:Y:S01]  /*02f0*/  FADD R28, R16, 9.9999997473787516356e-06 ;  /* 0x3727c5ac101c7421 */ /* 0x004fe20000000000 */
[----:B------:R-:W-:-:S05]  /*0300*/  FADD R7, R17, 9.9999997473787516356e-06 ;  /* 0x3727c5ac11077421 */ /* 0x000fca0000000000 */
[----:B------:R-:W0:Y:S01]  /*0310*/  MUFU.SQRT R28, R28 ;  /* 0x0000001c001c7308 */ /* 0x000e220000002000 */
[----:B------:R-:W-:Y:S01]  /*0320*/  FADD R18, R18, 9.9999997473787516356e-06 ;  /* 0x3727c5ac12127421 */ /* 0x000fe20000000000 */
[----:B------:R-:W-:-:S06]  /*0330*/  FADD R19, R19, 9.9999997473787516356e-06 ;  /* 0x3727c5ac13137421 */ /* 0x000fcc0000000000 */
[----:B------:R-:W1:Y:S01]  /*0340*/  MUFU.SQRT R7, R7 ;  /* 0x0000000700077308 */ /* 0x000e620000002000 */
[----:B0-----:R-:W-:-:S07]  /*0350*/  FSETP.GT.AND P3, PT, R28, 8.50705917302346158658e+37, PT ;  /* 0x7e8000001c00780b */ /* 0x001fce0003f64000 */
[----:B------:R-:W0:Y:S01]  /*0360*/  MUFU.SQRT R36, R18 ;  /* 0x0000001200247308 */ /* 0x000e220000002000 */
[----:B------:R-:W-:-:S07]  /*0370*/  FSETP.GEU.AND P6, PT, R28, 1.175494350822287508e-38, PT ;  /* 0x008000001c00780b */ /* 0x000fce0003fce000 */
[----:B------:R-:W2:Y:S01]  /*0380*/  MUFU.SQRT R4, R19 ;  /* 0x0000001300047308 */ /* 0x000ea20000002000 */
[----:B-1----:R-:W-:Y:S02]  /*0390*/  FSETP.GT.AND P5, PT, R7, 8.50705917302346158658e+37, PT ;  /* 0x7e8000000700780b */ /* 0x002fe40003fa4000 */
[----:B------:R-:W-:Y:S01]  /*03a0*/  FSEL R6, R20, 1, P3 ;  /* 0x3f80000014067808 */ /* 0x000fe20001800000 */
[----:B------:R-:W-:Y:S01]  /*03b0*/  @P3 FMUL R28, R28, 0.25 ;  /* 0x3e8000001c1c3820 */ /* 0x000fe20000400000 */
[----:B0-----:R-:W-:-:S03]  /*03c0*/  FSETP.GT.AND P2, PT, R36, 8.50705917302346158658e+37, PT ;  /* 0x7e8000002400780b */ /* 0x001fc60003f44000 */
[----:B------:R-:W-:Y:S01]  /*03d0*/  @!P6 FMUL R28, R28, 16777216 ;  /* 0x4b8000001c1ce820 */ /* 0x000fe20000400000 */
[----:B------:R-:W-:Y:S01]  /*03e0*/  @!P6 FMUL R6, R6, 16777216 ;  /* 0x4b8000000606e820 */ /* 0x000fe20000400000 */
[----:B------:R-:W-:Y:S02]  /*03f0*/  FSETP.GEU.AND P3, PT, R36, 1.175494350822287508e-38, PT ;  /* 0x008000002400780b */ /* 0x000fe40003f6e000 */
[----:B------:R-:W-:Y:S02]  /*0400*/  LOP3.LUT R16, R0, 0x8, RZ, 0xfc, !PT ;  /* 0x0000000800107812 */ /* 0x000fe400078efcff */
[----:B--2---:R-:W-:Y:S02]  /*0410*/  FSETP.GT.AND P6, PT, R4, 8.50705917302346158658e+37, PT ;  /* 0x7e8000000400780b */ /* 0x004fe40003fc4000 */
[C---:B------:R-:W-:Y:S01]  /*0420*/  FSETP.GEU.AND P4, PT, R7.reuse, 1.175494350822287508e-38, PT ;  /* 0x008000000700780b */ /* 0x040fe20003f8e000 */
[----:B------:R-:W-:Y:S01]  /*0430*/  @P5 FMUL R7, R7, 0.25 ;  /* 0x3e80000007075820 */ /* 0x000fe20000400000 */
[----:B------:R-:W-:-:S02]  /*0440*/  FSEL R0, R20, 1, P5 ;  /* 0x3f80000014007808 */ /* 0x000fc40002800000 */
[----:B------:R-:W-:Y:S01]  /*0450*/  FSETP.GEU.AND P5, PT, R4, 1.175494350822287508e-38, PT ;  /* 0x008000000400780b */ /* 0x000fe20003fae000 */
[----:B------:R-:W-:Y:S01]  /*0460*/  @P2 FMUL R36, R36, 0.25 ;  /* 0x3e80000024242820 */ /* 0x000fe20000400000 */
[----:B------:R-:W-:-:S03]  /*0470*/  LEA.HI R17, R29, R16, RZ, 0x7 ;  /* 0x000000101d117211 */ /* 0x000fc600078f38ff */
[----:B------:R-:W-:Y:S01]  /*0480*/  @!P3 FMUL R36, R36, 16777216 ;  /* 0x4b8000002424b820 */ /* 0x000fe20000400000 */
[----:B------:R-:W-:Y:S01]  /*0490*/  LOP3.LUT R17, R17, 0xffffff80, RZ, 0xc0, !PT ;  /* 0xffffff8011117812 */ /* 0x000fe200078ec0ff */
[----:B------:R-:W-:Y:S02]  /*04a0*/  @P6 FMUL R4, R4, 0.25 ;  /* 0x3e80000004046820 */ /* 0x000fe40000400000 */
[----:B------:R-:W-:Y:S02]  /*04b0*/  @!P4 FMUL R7, R7, 16777216 ;  /* 0x4b8000000707c820 */ /* 0x000fe40000400000 */
[----:B------:R-:W-:Y:S02]  /*04c0*/  IMAD.IADD R22, R16, 0x1, -R17 ;  /* 0x0000000110167824 */ /* 0x000fe400078e0a11 */
[----:B------:R-:W-:Y:S01]  /*04d0*/  @!P5 FMUL R4, R4, 16777216 ;  /* 0x4b8000000404d820 */ /* 0x000fe20000400000 */
[----:B------:R0:W-:Y:S01]  /*04e0*/  MUFU.RCP R16, R36 ;  /* 0x0000002400107308 */ /* 0x0001e20000001000 */
[----:B----4-:R-:W-:Y:S01]  /*04f0*/  FADD R15, -R15, R11 ;  /* 0x0000000b0f0f7221 */ /* 0x010fe20000000100 */
[----:B0-----:R-:W0:Y:S06]  /*0500*/  LDC.64 R36, c[0x0][0x230] ;  /* 0x00008c00ff247b82 */ /* 0x001e2c0000000a00 */
[----:B------:R-:W1:Y:S01]  /*0510*/  MUFU.RCP R17, R28 ;  /* 0x0000001c00117308 */ /* 0x000e620000001000 */
[----:B------:R-:W-:Y:S01]  /*0520*/  FADD R13, -R13, R9 ;  /* 0x000000090d0d7221 */ /* 0x000fe20000000100 */
[----:B------:R-:W-:-:S06]  /*0530*/  FSEL R11, R20, 1, P6 ;  /* 0x3f800000140b7808 */ /* 0x000fcc0003000000 */
[----:B------:R-:W2:Y:S01]  /*0540*/  MUFU.RCP R7, R7 ;  /* 0x0000000700077308 */ /* 0x000ea20000001000 */
[----:B------:R-:W-:-:S07]  /*0550*/  FSEL R9, R20, 1, P2 ;  /* 0x3f80000014097808 */ /* 0x000fce0001000000 */
[----:B------:R-:W3:Y:S01]  /*0560*/  MUFU.RCP R4, R4 ;  /* 0x0000000400047308 */ /* 0x000ee20000001000 */
[----:B------:R-:W-:Y:S01]  /*0570*/  LEA.HI R29, R29, R21, RZ, 0x7 ;  /* 0x000000151d1d7211 */ /* 0x000fe200078f38ff */
[----:B------:R-:W-:Y:S01]  /*0580*/  @!P4 FMUL R0, R0, 16777216 ;  /* 0x4b8000000000c820 */ /* 0x000fe20000400000 */
[----:B------:R-:W-:Y:S01]  /*0590*/  @!P5 FMUL R11, R11, 16777216 ;  /* 0x4b8000000b0bd820 */ /* 0x000fe20000400000 */
[----:B------:R-:W-:Y:S01]  /*05a0*/  @!P3 FMUL R9, R9, 16777216 ;  /* 0x4b8000000909b820 */ /* 0x000fe20000400000 */
[----:B------:R-:W-:Y:S01]  /*05b0*/  LOP3.LUT R18, R29, 0xffffff80, RZ, 0xc0, !PT ;  /* 0xffffff801d127812 */ /* 0x000fe200078ec0ff */
[----:B------:R-:W-:Y:S01]  /*05c0*/  FADD R8, -R12, R8 ;  /* 0x000000080c087221 */ /* 0x000fe20000000100 */
[----:B-1----:R-:W-:Y:S01]  /*05d0*/  FMUL R17, R17, R6 ;  /* 0x0000000611117220 */ /* 0x002fe20000400000 */
[----:B--2---:R-:W-:Y:S01]  /*05e0*/  FMUL R0, R7, R0 ;  /* 0x0000000007007220 */ /* 0x004fe20000400000 */
[----:B------:R-:W-:Y:S01]  /*05f0*/  FADD R19, -R14, R10 ;  /* 0x0000000a0e137221 */ /* 0x000fe20000000100 */
[----:B------:R-:W-:Y:S01]  /*0600*/  FMUL R16, R16, R9 ;  /* 0x0000000910107220 */ /* 0x000fe20000400000 */
[----:B------:R-:W-:Y:S01]  /*0610*/  FMUL R29, R17, R8 ;  /* 0x00000008111d7220 */ /* 0x000fe20000400000 */
[----:B---3--:R-:W-:Y:S01]  /*0620*/  FMUL R4, R4, R11 ;  /* 0x0000000b04047220 */ /* 0x008fe20000400000 */
[----:B------:R-:W-:Y:S01]  /*0630*/  FMUL R0, R0, R13 ;  /* 0x0000000d00007220 */ /* 0x000fe20000400000 */
[----:B------:R-:W-:-:S02]  /*0640*/  IMAD.IADD R21, R21, 0x1, -R18 ;  /* 0x0000000115157824 */ /* 0x000fc400078e0a12 */
[----:B------:R-:W-:Y:S01]  /*0650*/  FMUL R17, R16, R19 ;  /* 0x0000001310117220 */ /* 0x000fe20000400000 */
[----:B------:R-:W-:Y:S01]  /*0660*/  FMUL R4, R4, R15 ;  /* 0x0000000f04047220 */ /* 0x000fe20000400000 */
[----:B------:R-:W-:Y:S02]  /*0670*/  CS2R R8, SRZ ;  /* 0x0000000000087805 */ /* 0x000fe4000001ff00 */
[----:B------:R-:W-:Y:S02]  /*0680*/  CS2R R10, SRZ ;  /* 0x00000000000a7805 */ /* 0x000fe4000001ff00 */
[----:B------:R-:W-:Y:S02]  /*0690*/  CS2R R12, SRZ ;  /* 0x00000000000c7805 */ /* 0x000fe4000001ff00 */
[----:B------:R-:W-:Y:S01]  /*06a0*/  CS2R R14, SRZ ;  /* 0x00000000000e7805 */ /* 0x000fe2000001ff00 */
[----:B------:R-:W-:-:S04]  /*06b0*/  IMAD.WIDE R6, R3, 0x4, R30 ;  /* 0x0000000403067825 */ /* 0x000fc800078e021e */
[----:B0-----:R-:W-:Y:S01]  /*06c0*/  IMAD.WIDE R18, R3, 0x4, R36 ;  /* 0x0000000403127825 */ /* 0x001fe200078e0224 */
[----:B------:R-:W2:Y:S04]  /*06d0*/  @!P1 LDG.E.EL.128 R8, desc[UR6][R6.64] ;  /* 0x0000000606089981 */ /* 0x000ea8000c2e1d00 */
[----:B------:R0:W2:Y:S01]  /*06e0*/  @!P1 LDG.E.EL.128 R12, desc[UR6][R18.64] ;  /* 0x00000006120c9981 */ /* 0x0000a2000c2e1d00 */
[----:B------:R-:W1:Y:S01]  /*06f0*/  S2UR UR5, SR_CgaCtaId ;  /* 0x00000000000579c3 */ /* 0x000e620000008800 */
[----:B------:R-:W-:Y:S01]  /*0700*/  IMAD.SHL.U32 R3, R5, 0x400, RZ ;  /* 0x0000040005037824 */ /* 0x000fe200078e00ff */
[----:B------:R-:W-:-:S04]  /*0710*/  UMOV UR4, 0x400 ;  /* 0x0000040000047882 */ /* 0x000fc80000000000 */
[----:B------:R-:W-:-:S04]  /*0720*/  LOP3.LUT R3, R3, 0xc00, RZ, 0xc0, !PT ;  /* 0x00000c0003037812 */ /* 0x000fc800078ec0ff */
[----:B------:R-:W-:Y:S01]  /*0730*/  LOP3.LUT R2, R3, R2, RZ, 0xfc, !PT ;  /* 0x0000000203027212 */ /* 0x000fe200078efcff */
[----:B-1----:R-:W-:Y:S01]  /*0740*/  UPRMT UR4, UR5, 0x654, UR4 ;  /* 0x0000065405047896 */ /* 0x002fe20008000004 */
[----:B0-----:R-:W-:-:S04]  /*0750*/  IMAD.IADD R19, R23, 0x1, R27 ;  /* 0x0000000117137824 */ /* 0x001fc800078e021b */
[----:B------:R-:W-:-:S04]  /*0760*/  IMAD.WIDE R18, R19, 0x4, R38 ;  /* 0x0000000413127825 */ /* 0x000fc800078e0226 */
[----:B--2---:R-:W-:Y:S01]  /*0770*/  FFMA R8, R29, R8, R12 ;  /* 0x000000081d087223 */ /* 0x004fe2000000000c */
[----:B------:R-:W-:Y:S01]  /*0780*/  FFMA R7, R4, R11, R15 ;  /* 0x0000000b04077223 */ /* 0x000fe2000000000f */
[C---:B------:R-:W-:Y:S01]  /*0790*/  LEA.HI R15, R3.reuse, UR4, RZ, 0x1c ;  /* 0x00000004030f7c11 */ /* 0x040fe2000f8fe0ff */
[----:B------:R-:W-:Y:S01]  /*07a0*/  FFMA R12, R0, R9, R13 ;  /* 0x00000009000c7223 */ /* 0x000fe2000000000d */
[----:B------:R-:W-:Y:S02]  /*07b0*/  LOP3.LUT R0, R3, 0x40, RZ, 0xfc, !PT ;  /* 0x0000004003007812 */ /* 0x000fe400078efcff */
[----:B------:R-:W-:Y:S02]  /*07c0*/  FSETP.GEU.AND P2, PT, R8, RZ, PT ;  /* 0x000000ff0800720b */ /* 0x000fe40003f4e000 */
[----:B------:R-:W-:Y:S01]  /*07d0*/  SHF.R.U32.HI R11, RZ, 0x4, R5 ;  /* 0x00000004ff0b7819 */ /* 0x000fe20000011605 */
[----:B------:R-:W-:Y:S01]  /*07e0*/  IMAD R15, R2, 0x4, R15 ;  /* 0x00000004020f7824 */ /* 0x000fe200078e020f */
[----:B------:R-:W-:-:S02]  /*07f0*/  FSEL R6, R8, RZ, P2 ;  /* 0x000000ff08067208 */ /* 0x000fc40001000000 */
[----:B------:R-:W-:Y:S02]  /*0800*/  LEA.HI R13, R0, UR4, RZ, 0x1c ;  /* 0x00000004000d7c11 */ /* 0x000fe4000f8fe0ff */
[----:B------:R-:W-:Y:S02]  /*0810*/  SGXT.U32 R11, R11, 0x4 ;  /* 0x000000040b0b781a */ /* 0x000fe40000000000 */
[----:B------:R-:W-:Y:S01]  /*0820*/  FSETP.GEU.AND P2, PT, R12, RZ, PT ;  /* 0x000000ff0c00720b */ /* 0x000fe20003f4e000 */
[----:B------:R-:W-:Y:S01]  /*0830*/  FFMA R4, R17, R10, R14 ;  /* 0x0000000a11047223 */ /* 0x000fe2000000000e */
[----:B------:R-:W-:Y:S01]  /*0840*/  LOP3.LUT R24, R11, R24, RZ, 0xfc, !PT ;  /* 0x000000180b187212 */ /* 0x000fe200078efcff */
[----:B------:R0:W-:Y:S01]  /*0850*/  STS [R15], R6 ;  /* 0x000000060f007388 */ /* 0x0001e20000000800 */
[----:B------:R-:W-:Y:S01]  /*0860*/  IMAD R29, R2, 0x4, R13 ;  /* 0x00000004021d7824 */ /* 0x000fe200078e020d */
[----:B------:R-:W-:Y:S02]  /*0870*/  FSEL R0, R12, RZ, P2 ;  /* 0x000000ff0c007208 */ /* 0x000fe40001000000 */
[----:B------:R-:W-:-:S02]  /*0880*/  CS2R R8, SRZ ;  /* 0x0000000000087805 */ /* 0x000fc4000001ff00 */
[----:B------:R-:W-:Y:S02]  /*0890*/  CS2R R10, SRZ ;  /* 0x00000000000a7805 */ /* 0x000fe4000001ff00 */
[----:B------:R-:W-:Y:S01]  /*08a0*/  CS2R R12, SRZ ;  /* 0x00000000000c7805 */ /* 0x000fe2000001ff00 */
[----:B------:R-:W-:Y:S01]  /*08b0*/  IMAD.WIDE R16, R23, 0x4, R34 ;  /* 0x0000000417107825 */ /* 0x000fe200078e0222 */
[----:B0-----:R-:W-:Y:S02]  /*08c0*/  CS2R R14, SRZ ;  /* 0x00000000000e7805 */ /* 0x001fe4000001ff00 */
[----:B------:R0:W2:Y:S04]  /*08d0*/  @P0 LDG.E.EL.128 R8, desc[UR6][R18.64] ;  /* 0x0000000612080981 */ /* 0x0000a8000c2e1d00 */
[----:B------:R1:W2:Y:S01]  /*08e0*/  @!P1 LDG.E.EL.128 R12, desc[UR6][R16.64] ;  /* 0x00000006100c9981 */ /* 0x0002a2000c2e1d00 */
[----:B0-----:R-:W-:-:S04]  /*08f0*/  LOP3.LUT R18, R3, 0xc0, RZ, 0xfc, !PT ;  /* 0x000000c003127812 */ /* 0x001fc800078efcff */
[----:B------:R-:W-:Y:S02]  /*0900*/  LEA.HI R19, R18, UR4, RZ, 0x1c ;  /* 0x0000000412137c11 */ /* 0x000fe4000f8fe0ff */
[----:B-1----:R-:W-:-:S03]  /*0910*/  CS2R R16, SRZ ;  /* 0x0000000000107805 */ /* 0x002fc6000001ff00 */
[----:B------:R-:W-:Y:S01]  /*0920*/  IMAD R40, R2, 0x4, R19 ;  /* 0x0000000402287824 */ /* 0x000fe200078e0213 */
[----:B------:R-:W-:Y:S01]  /*0930*/  CS2R R18, SRZ ;  /* 0x0000000000127805 */ /* 0x000fe2000001ff00 */
[----:B--2---:R-:W-:Y:S01]  /*0940*/  FADD R15, -R15, R11 ;  /* 0x0000000b0f0f7221 */ /* 0x004fe20000000100 */
[----:B------:R-:W-:Y:S01]  /*0950*/  FADD R14, -R14, R10 ;  /* 0x0000000a0e0e7221 */ /* 0x000fe20000000100 */
[----:B------:R-:W-:-:S05]  /*0960*/  IMAD.WIDE R10, R23, 0x4, R32 ;  /* 0x00000004170a7825 */ /* 0x000fca00078e0220 */
[----:B------:R-:W2:Y:S01]  /*0970*/  @!P1 LDG.E.EL.128 R16, desc[UR6][R10.64] ;  /* 0x000000060a109981 */ /* 0x000ea2000c2e1d00 */
[----:B------:R-:W-:-:S04]  /*0980*/  LOP3.LUT R28, R3, 0x80, RZ, 0xfc, !PT ;  /* 0x00000080031c7812 */ /* 0x000fc800078efcff */
[----:B------:R-:W-:Y:S01]  /*0990*/  LEA.HI R41, R28, UR4, RZ, 0x1c ;  /* 0x000000041c297c11 */ /* 0x000fe2000f8fe0ff */
[----:B------:R0:W-:Y:S01]  /*09a0*/  STS [R29+0x100], R0 ;  /* 0x000100001d007388 */ /* 0x0001e20000000800 */
[----:B------:R-:W-:-:S04]  /*09b0*/  FSETP.GEU.AND P2, PT, R4, RZ, PT ;  /* 0x000000ff0400720b */ /* 0x000fc80003f4e000 */
[----:B------:R-:W-:Y:S02]  /*09c0*/  FSEL R4, R4, RZ, P2 ;  /* 0x000000ff04047208 */ /* 0x000fe40001000000 */
[----:B------:R-:W-:-:S04]  /*09d0*/  FSETP.GEU.AND P2, PT, R7, RZ, PT ;  /* 0x000000ff0700720b */ /* 0x000fc80003f4e000 */
[----:B------:R-:W-:Y:S01]  /*09e0*/  FSEL R7, R7, RZ, P2 ;  /* 0x000000ff07077208 */ /* 0x000fe20001000000 */
[----:B------:R-:W-:Y:S01]  /*09f0*/  FADD R9, -R13, R9 ;  /* 0x000000090d097221 */ /* 0x000fe20000000100 */
[----:B------:R-:W-:Y:S01]  /*0a00*/  FADD R12, -R12, R8 ;  /* 0x000000080c0c7221 */ /* 0x000fe20000000100 */
[----:B--2---:R-:W-:-:S04]  /*0a10*/  FADD R28, R16, 9.9999997473787516356e-06 ;  /* 0x3727c5ac101c7421 */ /* 0x004fc80000000000 */
[----:B0-----:R-:W0:Y:S01]  /*0a20*/  MUFU.SQRT R29, R28 ;  /* 0x0000001c001d7308 */ /* 0x001e220000002000 */
[----:B------:R-:W-:-:S07]  /*0a30*/  FADD R17, R17, 9.9999997473787516356e-06 ;  /* 0x3727c5ac11117421 */ /* 0x000fce0000000000 */
[----:B------:R-:W1:Y:S01]  /*0a40*/  MUFU.SQRT R17, R17 ;  /* 0x0000001100117308 */ /* 0x000e620000002000 */
[C---:B0-----:R-:W-:Y:S02]  /*0a50*/  FSETP.GT.AND P3, PT, R29.reuse, 8.50705917302346158658e+37, PT ;  /* 0x7e8000001d00780b */ /* 0x041fe40003f64000 */
[----:B------:R-:W-:Y:S01]  /*0a60*/  FSETP.GEU.AND P2, PT, R29, 1.175494350822287508e-38, PT ;  /* 0x008000001d00780b */ /* 0x000fe20003f4e000 */
[----:B------:R-:W-:Y:S01]  /*0a70*/  FADD R18, R18, 9.9999997473787516356e-06 ;  /* 0x3727c5ac12127421 */ /* 0x000fe20000000000 */
[----:B------:R-:W-:-:S05]  /*0a80*/  FSEL R16, R20, 1, P3 ;  /* 0x3f80000014107808 */ /* 0x000fca0001800000 */
[----:B------:R-:W0:Y:S04]  /*0a90*/  MUFU.SQRT R18, R18 ;  /* 0x0000001200127308 */ /* 0x000e280000002000 */
[----:B------:R-:W-:Y:S01]  /*0aa0*/  @P3 FMUL R29, R29, 0.25 ;  /* 0x3e8000001d1d3820 */ /* 0x000fe20000400000 */
[----:B-1----:R-:W-:Y:S01]  /*0ab0*/  FSETP.GT.AND P3, PT, R17, 8.50705917302346158658e+37, PT ;  /* 0x7e8000001100780b */ /* 0x002fe20003f64000 */
[----:B------:R-:W-:Y:S02]  /*0ac0*/  @!P2 FMUL R16, R16, 16777216 ;  /* 0x4b8000001010a820 */ /* 0x000fe40000400000 */
[----:B------:R-:W-:Y:S01]  /*0ad0*/  @!P2 FMUL R29, R29, 16777216 ;  /* 0x4b8000001d1da820 */ /* 0x000fe20000400000 */
[----:B------:R-:W-:Y:S01]  /*0ae0*/  FSETP.GEU.AND P2, PT, R17, 1.175494350822287508e-38, PT ;  /* 0x008000001100780b */ /* 0x000fe20003f4e000 */
[----:B------:R-:W-:Y:S01]  /*0af0*/  FADD R19, R19, 9.9999997473787516356e-06 ;  /* 0x3727c5ac13137421 */ /* 0x000fe20000000000 */
[----:B------:R-:W-:-:S03]  /*0b00*/  FSEL R10, R20, 1, P3 ;  /* 0x3f800000140a7808 */ /* 0x000fc60001800000 */
[----:B------:R-:W1:Y:S04]  /*0b10*/  MUFU.SQRT R11, R19 ;  /* 0x00000013000b7308 */ /* 0x000e680000002000 */
[----:B------:R-:W-:Y:S01]  /*0b20*/  @P3 FMUL R17, R17, 0.25 ;  /* 0x3e80000011113820 */ /* 0x000fe20000400000 */
[----:B0-----:R-:W-:-:S03]  /*0b30*/  FSETP.GT.AND P3, PT, R18, 8.50705917302346158658e+37, PT ;  /* 0x7e8000001200780b */ /* 0x001fc60003f64000 */
[----:B------:R-:W-:Y:S01]  /*0b40*/  @!P2 FMUL R17, R17, 16777216 ;  /* 0x4b8000001111a820 */ /* 0x000fe20000400000 */
[----:B------:R-:W-:Y:S01]  /*0b50*/  @!P2 FMUL R10, R10, 16777216 ;  /* 0x4b8000000a0aa820 */ /* 0x000fe20000400000 */
[----:B------:R-:W-:Y:S02]  /*0b60*/  FSETP.GEU.AND P2, PT, R18, 1.175494350822287508e-38, PT ;  /* 0x008000001200780b */ /* 0x000fe40003f4e000 */
[----:B------:R-:W-:-:S06]  /*0b70*/  FSEL R13, R20, 1, P3 ;  /* 0x3f800000140d7808 */ /* 0x000fcc0001800000 */
[----:B------:R-:W-:Y:S01]  /*0b80*/  @P3 FMUL R18, R18, 0.25 ;  /* 0x3e80000012123820 */ /* 0x000fe20000400000 */
[----:B-1----:R-:W-:-:S04]  /*0b90*/  FSETP.GT.AND P3, PT, R11, 8.50705917302346158658e+37, PT ;  /* 0x7e8000000b00780b */ /* 0x002fc80003f64000 */
[----:B------:R-:W-:Y:S01]  /*0ba0*/  @!P2 FMUL R18, R18, 16777216 ;  /* 0x4b8000001212a820 */ /* 0x000fe20000400000 */
[----:B------:R-:W-:Y:S01]  /*0bb0*/  @!P2 FMUL R13, R13, 16777216 ;  /* 0x4b8000000d0da820 */ /* 0x000fe20000400000 */
[C---:B------:R-:W-:Y:S01]  /*0bc0*/  FSETP.GEU.AND P2, PT, R11.reuse, 1.175494350822287508e-38, PT ;  /* 0x008000000b00780b */ /* 0x040fe20003f4e000 */
[----:B------:R-:W0:Y:S06]  /*0bd0*/  MUFU.RCP R17, R17 ;  /* 0x0000001100117308 */ /* 0x000e2c0000001000 */
[----:B------:R-:W-:Y:S02]  /*0be0*/  @P3 FMUL R11, R11, 0.25 ;  /* 0x3e8000000b0b3820 */ /* 0x000fe40000400000 */
[----:B------:R-:W1:Y:S04]  /*0bf0*/  MUFU.RCP R29, R29 ;  /* 0x0000001d001d7308 */ /* 0x000e680000001000 */
[----:B------:R-:W-:-:S04]  /*0c00*/  @!P2 FMUL R11, R11, 16777216 ;  /* 0x4b8000000b0ba820 */ /* 0x000fc80000400000 */
[----:B------:R-:W2:Y:S01]  /*0c10*/  MUFU.RCP R18, R18 ;  /* 0x0000001200127308 */ /* 0x000ea20000001000 */
[----:B------:R-:W-:-:S07]  /*0c20*/  FSEL R8, R20, 1, P3 ;  /* 0x3f80000014087808 */ /* 0x000fce0001800000 */
[----:B------:R-:W3:Y:S01]  /*0c30*/  MUFU.RCP R11, R11 ;  /* 0x0000000b000b7308 */ /* 0x000ee20000001000 */
[----:B0-----:R-:W-:Y:S01]  /*0c40*/  FMUL R10, R17, R10 ;  /* 0x0000000a110a7220 */ /* 0x001fe20000400000 */
[----:B------:R-:W-:Y:S01]  /*0c50*/  @!P2 FMUL R8, R8, 16777216 ;  /* 0x4b8000000808a820 */ /* 0x000fe20000400000 */
[----:B-1----:R-:W-:Y:S01]  /*0c60*/  FMUL R19, R29, R16 ;  /* 0x000000101d137220 */ /* 0x002fe20000400000 */
[----:B--2---:R-:W-:Y:S01]  /*0c70*/  FMUL R29, R18, R13 ;  /* 0x0000000d121d7220 */ /* 0x004fe20000400000 */
[----:B------:R-:W-:Y:S02]  /*0c80*/  FMUL R18, R10, R9 ;  /* 0x000000090a127220 */ /* 0x000fe40000400000 */
[----:B------:R-:W-:Y:S01]  /*0c90*/  FMUL R19, R19, R12 ;  /* 0x0000000c13137220 */ /* 0x000fe20000400000 */
[----:B------:R-:W-:-:S04]  /*0ca0*/  IMAD.WIDE R12, R23, 0x4, R30 ;  /* 0x00000004170c7825 */ /* 0x000fc800078e021e */
[----:B---3--:R-:W-:Y:S01]  /*0cb0*/  FMUL R16, R11, R8 ;  /* 0x000000080b107220 */ /* 0x008fe20000400000 */
[----:B------:R-:W-:Y:S02]  /*0cc0*/  CS2R R8, SRZ ;  /* 0x0000000000087805 */ /* 0x000fe4000001ff00 */
[----:B------:R-:W-:Y:S01]  /*0cd0*/  CS2R R10, SRZ ;  /* 0x00000000000a7805 */ /* 0x000fe2000001ff00 */
[----:B------:R-:W-:Y:S01]  /*0ce0*/  FMUL R29, R29, R14 ;  /* 0x0000000e1d1d7220 */ /* 0x000fe20000400000 */
[----:B------:R-:W-:Y:S01]  /*0cf0*/  FMUL R28, R16, R15 ;  /* 0x0000000f101c7220 */ /* 0x000fe20000400000 */
[----:B------:R-:W-:Y:S01]  /*0d00*/  CS2R R14, SRZ ;  /* 0x00000000000e7805 */ /* 0x000fe2000001ff00 */
[----:B------:R-:W-:Y:S02]  /*0d10*/  IMAD.WIDE R16, R23, 0x4, R36 ;  /* 0x0000000417107825 */ /* 0x000fe400078e0224 */
[----:B------:R0:W2:Y:S02]  /*0d20*/  @!P1 LDG.E.EL.128 R8, desc[UR6][R12.64] ;  /* 0x000000060c089981 */ /* 0x0000a4000c2e1d00 */
[----:B0-----:R-:W-:-:S06]  /*0d30*/  CS2R R12, SRZ ;  /* 0x00000000000c7805 */ /* 0x001fcc000001ff00 */
[----:B------:R0:W2:Y:S01]  /*0d40*/  @!P1 LDG.E.EL.128 R12, desc[UR6][R16.64] ;  /* 0x00000006100c9981 */ /* 0x0000a2000c2e1d00 */
[----:B------:R-:W-:Y:S02]  /*0d50*/  IMAD R41, R2, 0x4, R41 ;  /* 0x0000000402297824 */ /* 0x000fe400078e0229 */
[----:B------:R-:W-:-:S03]  /*0d60*/  IMAD.IADD R43, R21, 0x1, R27 ;  /* 0x00000001152b7824 */ /* 0x000fc600078e021b */
[----:B------:R-:W-:Y:S04]  /*0d70*/  STS [R41+0x200], R4 ;  /* 0x0002000429007388 */ /* 0x000fe80000000800 */
[----:B------:R1:W-:Y:S01]  /*0d80*/  STS [R40+0x300], R7 ;  /* 0x0003000728007388 */ /* 0x0003e20000000800 */
[----:B0-----:R-:W-:-:S04]  /*0d90*/  IMAD.WIDE R16, R22, 0x4, R34 ;  /* 0x0000000416107825 */ /* 0x001fc800078e0222 */
[----:B--2---:R-:W-:Y:S01]  /*0da0*/  FFMA R12, R19, R8, R12 ;  /* 0x00000008130c7223 */ /* 0x004fe2000000000c */
[----:B------:R-:W-:Y:S01]  /*0db0*/  FFMA R23, R28, R11, R15 ;  /* 0x0000000b1c177223 */ /* 0x000fe2000000000f */
[----:B------:R-:W-:Y:S01]  /*0dc0*/  FFMA R28, R29, R10, R14 ;  /* 0x0000000a1d1c7223 */ /* 0x000fe2000000000e */
[----:B------:R-:W-:Y:S01]  /*0dd0*/  LOP3.LUT R11, R3, 0x100, RZ, 0xfc, !PT ;  /* 0x00000100030b7812 */ /* 0x000fe200078efcff */
[----:B------:R-:W-:Y:S01]  /*0de0*/  FFMA R29, R18, R9, R13 ;  /* 0x00000009121d7223 */ /* 0x000fe2000000000d */
[----:B------:R-:W-:Y:S01]  /*0df0*/  FSETP.GEU.AND P2, PT, R12, RZ, PT ;  /* 0x000000ff0c00720b */ /* 0x000fe20003f4e000 */
[----:B------:R-:W-:Y:S01]  /*0e00*/  IMAD.IADD R13, R22, 0x1, R27 ;  /* 0x00000001160d7824 */ /* 0x000fe200078e021b */
[----:B------:R-:W-:Y:S02]  /*0e10*/  LEA.HI R15, R11, UR4, RZ, 0x1c ;  /* 0x000000040b0f7c11 */ /* 0x000fe4000f8fe0ff */
[----:B------:R-:W-:Y:S02]  /*0e20*/  CS2R R8, SRZ ;  /* 0x0000000000087805 */ /* 0x000fe4000001ff00 */
[----:B------:R-:W-:-:S02]  /*0e30*/  CS2R R10, SRZ ;  /* 0x00000000000a7805 */ /* 0x000fc4000001ff00 */
[----:B------:R-:W-:Y:S01]  /*0e40*/  FSEL R27, R12, RZ, P2 ;  /* 0x000000ff0c1b7208 */ /* 0x000fe20001000000 */
[----:B------:R-:W-:-:S04]  /*0e50*/  IMAD.WIDE R12, R13, 0x4, R38 ;  /* 0x000000040d0c7825 */ /* 0x000fc800078e0226 */
[----:B-1----:R-:W-:Y:S01]  /*0e60*/  IMAD R40, R2, 0x4, R15 ;  /* 0x0000000402287824 */ /* 0x002fe200078e020f */
[----:B------:R0:W2:Y:S01]  /*0e70*/  @P0 LDG.E.EL.128 R8, desc[UR6][R12.64] ;  /* 0x000000060c080981 */ /* 0x0000a2000c2e1d00 */
[----:B------:R-:W-:Y:S02]  /*0e80*/  CS2R R14, SRZ ;  /* 0x00000000000e7805 */ /* 0x000fe4000001ff00 */
[----:B0-----:R-:W-:-:S06]  /*0e90*/  CS2R R12, SRZ ;  /* 0x00000000000c7805 */ /* 0x001fcc000001ff00 */
[----:B------:R-:W2:Y:S04]  /*0ea0*/  @!P1 LDG.E.EL.128 R12, desc[UR6][R16.64] ;  /* 0x00000006100c9981 */ /* 0x000ea8000c2e1d00 */
[----:B------:R0:W-:Y:S01]  /*0eb0*/  STS [R40+0x400], R27 ;  /* 0x0004001b28007388 */ /* 0x0001e20000000800 */
[----:B--2---:R-:W-:Y:S01]  /*0ec0*/  FADD R15, -R15, R11 ;  /* 0x0000000b0f0f7221 */ /* 0x004fe20000000100 */
[----:B------:R-:W-:Y:S01]  /*0ed0*/  FADD R14, -R14, R10 ;  /* 0x0000000a0e0e7221 */ /* 0x000fe20000000100 */
[----:B------:R-:W-:Y:S01]  /*0ee0*/  FADD R18, -R13, R9 ;  /* 0x000000090d127221 */ /* 0x000fe20000000100 */
[----:B0-----:R-:W-:Y:S01]  /*0ef0*/  FADD R40, -R12, R8 ;  /* 0x000000080c287221 */ /* 0x001fe20000000100 */
[----:B------:R-:W-:Y:S02]  /*0f00*/  CS2R R8, SRZ ;  /* 0x0000000000087805 */ /* 0x000fe4000001ff00 */
[----:B------:R-:W-:Y:S01]  /*0f10*/  CS2R R10, SRZ ;  /* 0x00000000000a7805 */ /* 0x000fe2000001ff00 */
[----:B------:R-:W-:-:S05]  /*0f20*/  IMAD.WIDE R12, R22, 0x4, R32 ;  /* 0x00000004160c7825 */ /* 0x000fca00078e0220 */
[----:B------:R-:W2:Y:S01]  /*0f30*/  @!P1 LDG.E.EL.128 R8, desc[UR6][R12.64] ;  /* 0x000000060c089981 */ /* 0x000ea2000c2e1d00 */
[----:B------:R-:W-:-:S04]  /*0f40*/  IMAD.WIDE R42, R43, 0x4, R38 ;  /* 0x000000042b2a7825 */ /* 0x000fc800078e0226 */
[----:B--2---:R-:W-:-:S04]  /*0f50*/  FADD R8, R8, 9.9999997473787516356e-06 ;  /* 0x3727c5ac08087421 */ /* 0x004fc80000000000 */
[----:B------:R-:W0:Y:S01]  /*0f60*/  MUFU.SQRT R16, R8 ;  /* 0x0000000800107308 */ /* 0x000e220000002000 */
[----:B------:R-:W-:-:S07]  /*0f70*/  FADD R9, R9, 9.9999997473787516356e-06 ;  /* 0x3727c5ac09097421 */ /* 0x000fce0000000000 */
[----:B------:R-:W1:Y:S01]  /*0f80*/  MUFU.SQRT R9, R9 ;  /* 0x0000000900097308 */ /* 0x000e620000002000 */
[C---:B0-----:R-:W-:Y:S02]  /*0f90*/  FSETP.GT.AND P3, PT, R16.reuse, 8.50705917302346158658e+37, PT ;  /* 0x7e8000001000780b */ /* 0x041fe40003f64000 */
[----:B------:R-:W-:Y:S01]  /*0fa0*/  FSETP.GEU.AND P2, PT, R16, 1.175494350822287508e-38, PT ;  /* 0x008000001000780b */ /* 0x000fe20003f4e000 */
[----:B------:R-:W-:Y:S01]  /*0fb0*/  FADD R10, R10, 9.9999997473787516356e-06 ;  /* 0x3727c5ac0a0a7421 */ /* 0x000fe20000000000 */
[----:B------:R-:W-:-:S03]  /*0fc0*/  FSEL R19, R20, 1, P3 ;  /* 0x3f80000014137808 */ /* 0x000fc60001800000 */
[----:B------:R-:W0:Y:S06]  /*0fd0*/  MUFU.SQRT R17, R10 ;  /* 0x0000000a00117308 */ /* 0x000e2c0000002000 */
        /* <DEDUP_REMOVED lines=18> */
[----:B------:R-:W-:-:S07]  /*1100*/  FSETP.GEU.AND P2, PT, R8, 1.175494350822287508e-38, PT ;  /* 0x008000000800780b */ /* 0x000fce0003f4e000 */
[----:B------:R-:W-:Y:S01]  /*1110*/  @P3 FMUL R8, R8, 0.25 ;  /* 0x3e80000008083820 */ /* 0x000fe20000400000 */
[----:B------:R-:W0:Y:S05]  /*1120*/  MUFU.RCP R9, R9 ;  /* 0x0000000900097308 */ /* 0x000e2a0000001000 */
[----:B------:R-:W-:-:S03]  /*1130*/  @!P2 FMUL R8, R8, 16777216 ;  /* 0x4b8000000808a820 */ /* 0x000fc60000400000 */
[----:B------:R-:W1:Y:S01]  /*1140*/  MUFU.RCP R17, R17 ;  /* 0x0000001100117308 */ /* 0x000e620000001000 */
[----:B------:R-:W-:-:S07]  /*1150*/  FSEL R39, R20, 1, P3 ;  /* 0x3f80000014277808 */ /* 0x000fce0001800000 */
[----:B------:R-:W2:Y:S01]  /*1160*/  MUFU.RCP R8, R8 ;  /* 0x0000000800087308 */ /* 0x000ea20000001000 */
[----:B------:R-:W-:-:S07]  /*1170*/  @!P2 FMUL R39, R39, 16777216 ;  /* 0x4b8000002727a820 */ /* 0x000fce0000400000 */
[----:B------:R-:W3:Y:S01]  /*1180*/  MUFU.RCP R16, R16 ;  /* 0x0000001000107308 */ /* 0x000ee20000001000 */
[----:B0-----:R-:W-:Y:S01]  /*1190*/  FMUL R11, R9, R12 ;  /* 0x0000000c090b7220 */ /* 0x001fe20000400000 */
[----:B-1----:R-:W-:Y:S01]  /*11a0*/  FMUL R13, R17, R10 ;  /* 0x0000000a110d7220 */ /* 0x002fe20000400000 */
[----:B--2---:R-:W-:Y:S02]  /*11b0*/  FMUL R12, R8, R39 ;  /* 0x00000027080c7220 */ /* 0x004fe40000400000 */
[----:B------:R-:W-:Y:S01]  /*11c0*/  FMUL R10, R11, R18 ;  /* 0x000000120b0a7220 */ /* 0x000fe20000400000 */
[----:B------:R-:W-:Y:S01]  /*11d0*/  FMUL R11, R13, R14 ;  /* 0x0000000e0d0b7220 */ /* 0x000fe20000400000 */
[----:B------:R-:W-:Y:S01]  /*11e0*/  FMUL R38, R12, R15 ;  /* 0x0000000f0c267220 */ /* 0x000fe20000400000 */
[----:B------:R-:W-:Y:S02]  /*11f0*/  CS2R R12, SRZ ;  /* 0x00000000000c7805 */ /* 0x000fe4000001ff00 */
[----:B------:R-:W-:Y:S01]  /*1200*/  CS2R R14, SRZ ;  /* 0x00000000000e7805 */ /* 0x000fe2000001ff00 */
[----:B------:R-:W-:-:S04]  /*1210*/  IMAD.WIDE R8, R22, 0x4, R30 ;  /* 0x0000000416087825 */ /* 0x000fc800078e021e */
[----:B---3--:R-:W-:Y:S01]  /*1220*/  FMUL R19, R16, R19 ;  /* 0x0000001310137220 */ /* 0x008fe20000400000 */
[----:B------:R-:W-:-:S03]  /*1230*/  CS2R R16, SRZ ;  /* 0x0000000000107805 */ /* 0x000fc6000001ff00 */
[----:B------:R-:W-:Y:S01]  /*1240*/  FMUL R40, R19, R40 ;  /* 0x0000002813287220 */ /* 0x000fe20000400000 */
[----:B------:R0:W2:Y:S01]  /*1250*/  @!P1 LDG.E.EL.128 R12, desc[UR6][R8.64] ;  /* 0x00000006080c9981 */ /* 0x0000a2000c2e1d00 */
[----:B------:R-:W-:Y:S01]  /*1260*/  CS2R R18, SRZ ;  /* 0x0000000000127805 */ /* 0x000fe2000001ff00 */
[----:B0-----:R-:W-:-:S05]  /*1270*/  IMAD.WIDE R8, R22, 0x4, R36 ;  /* 0x0000000416087825 */ /* 0x001fca00078e0224 */
[----:B------:R0:W2:Y:S01]  /*1280*/  @!P1 LDG.E.EL.128 R16, desc[UR6][R8.64] ;  /* 0x0000000608109981 */ /* 0x0000a2000c2e1d00 */
[----:B------:R-:W-:-:S04]  /*1290*/  IMAD.WIDE R32, R21, 0x4, R32 ;  /* 0x0000000415207825 */ /* 0x000fc800078e0220 */
[----:B------:R-:W-:Y:S01]  /*12a0*/  IMAD.WIDE R34, R21, 0x4, R34 ;  /* 0x0000000415227825 */ /* 0x000fe200078e0222 */
[----:B0-----:R-:W-:-:S03]  /*12b0*/  CS2R R8, SRZ ;  /* 0x0000000000087805 */ /* 0x001fc6000001ff00 */
[----:B--2---:R-:W-:Y:S01]  /*12c0*/  FFMA R38, R38, R15, R19 ;  /* 0x0000000f26267223 */ /* 0x004fe20000000013 */
[----:B------:R-:W-:Y:S01]  /*12d0*/  FFMA R22, R11, R14, R18 ;  /* 0x0000000e0b167223 */ /* 0x000fe20000000012 */
[----:B------:R-:W-:Y:S01]  /*12e0*/  FFMA R39, R10, R13, R17 ;  /* 0x0000000d0a277223 */ /* 0x000fe20000000011 */
[----:B------:R-:W-:Y:S01]  /*12f0*/  FFMA R40, R40, R12, R16 ;  /* 0x0000000c28287223 */ /* 0x000fe20000000010 */
[----:B------:R-:W-:Y:S02]  /*1300*/  CS2R R16, SRZ ;  /* 0x0000000000107805 */ /* 0x000fe4000001ff00 */
[----:B------:R-:W-:-:S06]  /*1310*/  CS2R R18, SRZ ;  /* 0x0000000000127805 */ /* 0x000fcc000001ff00 */
[----:B------:R-:W2:Y:S01]  /*1320*/  @!P1 LDG.E.EL.128 R16, desc[UR6][R32.64] ;  /* 0x0000000620109981 */ /* 0x000ea2000c2e1d00 */
[----:B------:R-:W-:Y:S02]  /*1330*/  CS2R R10, SRZ ;  /* 0x00000000000a7805 */ /* 0x000fe4000001ff00 */
[----:B------:R-:W-:Y:S02]  /*1340*/  CS2R R12, SRZ ;  /* 0x00000000000c7805 */ /* 0x000fe4000001ff00 */
[----:B------:R-:W-:Y:S02]  /*1350*/  CS2R R14, SRZ ;  /* 0x00000000000e7805 */ /* 0x000fe4000001ff00 */
[----:B------:R0:W3:Y:S04]  /*1360*/  @P0 LDG.E.EL.128 R8, desc[UR6][R42.64] ;  /* 0x000000062a080981 */ /* 0x0000e8000c2e1d00 */
[----:B------:R1:W3:Y:S01]  /*1370*/  @!P1 LDG.E.EL.128 R12, desc[UR6][R34.64] ;  /* 0x00000006220c9981 */ /* 0x0002e2000c2e1d00 */
[----:B------:R-:W-:-:S04]  /*1380*/  IMAD.WIDE R30, R21, 0x4, R30 ;  /* 0x00000004151e7825 */ /* 0x000fc800078e021e */
[----:B------:R-:W-:-:S04]  /*1390*/  IMAD.WIDE R36, R21, 0x4, R36 ;  /* 0x0000000415247825 */ /* 0x000fc800078e0224 */
[----:B--2---:R-:W-:-:S04]  /*13a0*/  FADD R41, R16, 9.9999997473787516356e-06 ;  /* 0x3727c5ac10297421 */ /* 0x004fc80000000000 */
[----:B------:R-:W2:Y:S01]  /*13b0*/  MUFU.SQRT R16, R41 ;  /* 0x0000002900107308 */ /* 0x000ea20000002000 */
[----:B0-----:R-:W-:Y:S01]  /*13c0*/  FADD R43, R17, 9.9999997473787516356e-06 ;  /* 0x3727c5ac112b7421 */ /* 0x001fe20000000000 */
[----:B------:R-:W-:-:S06]  /*13d0*/  FADD R18, R18, 9.9999997473787516356e-06 ;  /* 0x3727c5ac12127421 */ /* 0x000fcc0000000000 */
[----:B------:R-:W0:Y:S01]  /*13e0*/  MUFU.SQRT R17, R43 ;  /* 0x0000002b00117308 */ /* 0x000e220000002000 */
[----:B--2---:R-:W-:-:S07]  /*13f0*/  FSETP.GT.AND P3, PT, R16, 8.50705917302346158658e+37, PT ;  /* 0x7e8000001000780b */ /* 0x004fce0003f64000 */
[----:B------:R-:W2:Y:S01]  /*1400*/  MUFU.SQRT R32, R18 ;  /* 0x0000001200207308 */ /* 0x000ea20000002000 */
[----:B------:R-:W-:Y:S01]  /*1410*/  FSETP.GEU.AND P2, PT, R16, 1.175494350822287508e-38, PT ;  /* 0x008000001000780b */ /* 0x000fe20003f4e000 */
[----:B------:R-:W-:Y:S01]  /*1420*/  FADD R19, R19, 9.9999997473787516356e-06 ;  /* 0x3727c5ac13137421 */ /* 0x000fe20000000000 */
[----:B------:R-:W-:-:S05]  /*1430*/  FSEL R42, R20, 1, P3 ;  /* 0x3f800000142a7808 */ /* 0x000fca0001800000 */
[----:B-1----:R-:W1:Y:S01]  /*1440*/  MUFU.SQRT R34, R19 ;  /* 0x0000001300227308 */ /* 0x002e620000002000 */
[----:B------:R-:W-:Y:S01]  /*1450*/  @P3 FMUL R16, R16, 0.25 ;  /* 0x3e80000010103820 */ /* 0x000fe20000400000 */
[C---:B0-----:R-:W-:Y:S02]  /*1460*/  FSETP.GT.AND P3, PT, R17.reuse, 8.50705917302346158658e+37, PT ;  /* 0x7e8000001100780b */ /* 0x041fe40003f64000 */
[----:B--2---:R-:W-:Y:S02]  /*1470*/  FSETP.GT.AND P5, PT, R32, 8.50705917302346158658e+37, PT ;  /* 0x7e8000002000780b */ /* 0x004fe40003fa4000 */
[----:B------:R-:W-:Y:S01]  /*1480*/  FSETP.GEU.AND P4, PT, R17, 1.175494350822287508e-38, PT ;  /* 0x008000001100780b */ /* 0x000fe20003f8e000 */
[----:B------:R-:W-:Y:S01]  /*1490*/  @!P2 FMUL R16, R16, 16777216 ;  /* 0x4b8000001010a820 */ /* 0x000fe20000400000 */
[----:B------:R-:W-:Y:S01]  /*14a0*/  @!P2 FMUL R42, R42, 16777216 ;  /* 0x4b8000002a2aa820 */ /* 0x000fe20000400000 */
[----:B------:R-:W-:Y:S02]  /*14b0*/  FSETP.GEU.AND P2, PT, R29, RZ, PT ;  /* 0x000000ff1d00720b */ /* 0x000fe40003f4e000 */
[----:B------:R-:W-:-:S02]  /*14c0*/  FSEL R41, R20, 1, P3 ;  /* 0x3f80000014297808 */ /* 0x000fc40001800000 */
[----:B------:R-:W-:Y:S02]  /*14d0*/  FSEL R29, R29, RZ, P2 ;  /* 0x000000ff1d1d7208 */ /* 0x000fe40001000000 */
[----:B------:R-:W-:Y:S01]  /*14e0*/  FSETP.GEU.AND P2, PT, R28, RZ, PT ;  /* 0x000000ff1c00720b */ /* 0x000fe20003f4e000 */
[----:B------:R-:W-:Y:S01]  /*14f0*/  @P3 FMUL R17, R17, 0.25 ;  /* 0x3e80000011113820 */ /* 0x000fe20000400000 */
[C---:B------:R-:W-:Y:S01]  /*1500*/  FSETP.GEU.AND P3, PT, R32.reuse, 1.175494350822287508e-38, PT ;  /* 0x008000002000780b */ /* 0x040fe20003f6e000 */
[----:B------:R-:W-:Y:S01]  /*1510*/  @P5 FMUL R32, R32, 0.25 ;  /* 0x3e80000020205820 */ /* 0x000fe20000400000 */
[----:B------:R-:W-:Y:S01]  /*1520*/  FSEL R33, R20, 1, P5 ;  /* 0x3f80000014217808 */ /* 0x000fe20002800000 */
[----:B------:R-:W-:Y:S01]  /*1530*/  @!P4 FMUL R17, R17, 16777216 ;  /* 0x4b8000001111c820 */ /* 0x000fe20000400000 */
[----:B-1----:R-:W-:Y:S02]  /*1540*/  FSETP.GT.AND P5, PT, R34, 8.50705917302346158658e+37, PT ;  /* 0x7e8000002200780b */ /* 0x002fe40003fa4000 */
[----:B------:R-:W-:-:S02]  /*1550*/  FSEL R28, R28, RZ, P2 ;  /* 0x000000ff1c1c7208 */ /* 0x000fc40001000000 */
[C---:B------:R-:W-:Y:S01]  /*1560*/  FSETP.GEU.AND P2, PT, R23.reuse, RZ, PT ;  /* 0x000000ff1700720b */ /* 0x040fe20003f4e000 */
[----:B------:R-:W0:Y:S01]  /*1570*/  MUFU.RCP R21, R16 ;  /* 0x0000001000157308 */ /* 0x000e220000001000 */
[----:B------:R-:W-:Y:S02]  /*1580*/  FSEL R35, R20, 1, P5 ;  /* 0x3f80000014237808 */ /* 0x000fe40002800000 */
[----:B------:R-:W-:Y:S02]  /*1590*/  FSEL R43, R23, RZ, P2 ;  /* 0x000000ff172b7208 */ /* 0x000fe40001000000 */
[----:B------:R-:W-:-:S03]  /*15a0*/  FSETP.GEU.AND P2, PT, R40, RZ, PT ;  /* 0x000000ff2800720b */ /* 0x000fc60003f4e000 */
[----:B------:R1:W2:Y:S01]  /*15b0*/  MUFU.RCP R20, R17 ;  /* 0x0000001100147308 */ /* 0x0002a20000001000 */
[----:B------:R-:W-:Y:S02]  /*15c0*/  FSEL R40, R40, RZ, P2 ;  /* 0x000000ff28287208 */ /* 0x000fe40001000000 */
[----:B------:R-:W-:Y:S01]  /*15d0*/  FSETP.GEU.AND P2, PT, R39, RZ, PT ;  /* 0x000000ff2700720b */ /* 0x000fe20003f4e000 */
[----:B------:R-:W-:-:S03]  /*15e0*/  @!P4 FMUL R41, R41, 16777216 ;  /* 0x4b8000002929c820 */ /* 0x000fc60000400000 */
[----:B------:R-:W-:Y:S02]  /*15f0*/  FSEL R39, R39, RZ, P2 ;  /* 0x000000ff27277208 */ /* 0x000fe40001000000 */
[----:B------:R-:W-:Y:S01]  /*1600*/  FSETP.GEU.AND P2, PT, R22, RZ, PT ;  /* 0x000000ff1600720b */ /* 0x000fe20003f4e000 */
[----:B---3--:R-:W-:Y:S01]  /*1610*/  FADD R9, -R13, R9 ;  /* 0x000000090d097221 */ /* 0x008fe20000000100 */
[----:B------:R-:W-:Y:S01]  /*1620*/  FADD R8, -R12, R8 ;  /* 0x000000080c087221 */ /* 0x000fe20000000100 */
[----:B0-----:R-:W-:Y:S01]  /*1630*/  FMUL R13, R21, R42 ;  /* 0x0000002a150d7220 */ /* 0x001fe20000400000 */
[----:B------:R-:W-:Y:S02]  /*1640*/  FSEL R44, R22, RZ, P2 ;  /* 0x000000ff162c7208 */ /* 0x000fe40001000000 */
[----:B-1----:R-:W-:Y:S01]  /*1650*/  CS2R R16, SRZ ;  /* 0x0000000000107805 */ /* 0x002fe2000001ff00 */
[----:B--2---:R-:W-:Y:S01]  /*1660*/  FMUL R12, R20, R41 ;  /* 0x00000029140c7220 */ /* 0x004fe20000400000 */
[----:B------:R-:W-:-:S02]  /*1670*/  CS2R R18, SRZ ;  /* 0x0000000000127805 */ /* 0x000fc4000001ff00 */
[----:B------:R-:W-:Y:S02]  /*1680*/  CS2R R20, SRZ ;  /* 0x0000000000147805 */ /* 0x000fe4000001ff00 */
[----:B------:R-:W-:Y:S02]  /*1690*/  CS2R R22, SRZ ;  /* 0x0000000000167805 */ /* 0x000fe4000001ff00 */
[----:B------:R-:W2:Y:S04]  /*16a0*/  @!P1 LDG.E.EL.128 R16, desc[UR6][R30.64] ;  /* 0x000000061e109981 */ /* 0x000ea8000c2e1d00 */
[----:B------:R-:W2:Y:S01]  /*16b0*/  @!P1 LDG.E.EL.128 R20, desc[UR6][R36.64] ;  /* 0x0000000624149981 */ /* 0x000ea2000c2e1d00 */
[C---:B------:R-:W-:Y:S01]  /*16c0*/  FSETP.GEU.AND P6, PT, R34.reuse, 1.175494350822287508e-38, PT ;  /* 0x008000002200780b */ /* 0x040fe20003fce000 */
[----:B------:R-:W-:Y:S01]  /*16d0*/  @P5 FMUL R34, R34, 0.25 ;  /* 0x3e80000022225820 */ /* 0x000fe20000400000 */
[----:B------:R-:W-:-:S06]  /*16e0*/  @!P3 FMUL R32, R32, 16777216 ;  /* 0x4b8000002020b820 */ /* 0x000fcc0000400000 */
[----:B------:R-:W0:Y:S05]  /*16f0*/  MUFU.RCP R32, R32 ;  /* 0x0000002000207308 */ /* 0x000e2a0000001000 */
[----:B------:R-:W-:-:S06]  /*1700*/  @!P6 FMUL R34, R34, 16777216 ;  /* 0x4b8000002222e820 */ /* 0x000fcc0000400000 */
[----:B------:R-:W1:Y:S01]  /*1710*/  MUFU.RCP R34, R34 ;  /* 0x0000002200227308 */ /* 0x000e620000001000 */
[----:B------:R-:W-:Y:S01]  /*1720*/  FMUL R13, R13, R8 ;  /* 0x000000080d0d7220 */ /* 0x000fe20000400000 */
[----:B------:R-:W-:Y:S01]  /*1730*/  @!P3 FMUL R33, R33, 16777216 ;  /* 0x4b8000002121b820 */ /* 0x000fe20000400000 */
[----:B------:R-:W-:Y:S01]  /*1740*/  @!P6 FMUL R35, R35, 16777216 ;  /* 0x4b8000002323e820 */ /* 0x000fe20000400000 */
[----:B------:R-:W-:Y:S01]  /*1750*/  FSETP.GEU.AND P1, PT, R38, RZ, PT ;  /* 0x000000ff2600720b */ /* 0x000fe20003f2e000 */
[----:B------:R-:W-:Y:S01]  /*1760*/  FMUL R12, R12, R9 ;  /* 0x000000090c0c7220 */ /* 0x000fe20000400000 */
[----:B------:R-:W-:Y:S01]  /*1770*/  FADD R10, -R14, R10 ;  /* 0x0000000a0e0a7221 */ /* 0x000fe20000000100 */
[----:B0-----:R-:W-:Y:S01]  /*1780*/  FMUL R33, R32, R33 ;  /* 0x0000002120217220 */ /* 0x001fe20000400000 */
[----:B------:R-:W-:Y:S01]  /*1790*/  FADD R11, -R15, R11 ;  /* 0x0000000b0f0b7221 */ /* 0x000fe20000000100 */
[----:B------:R-:W-:Y:S02]  /*17a0*/  FSEL R38, R38, RZ, P1 ;  /* 0x000000ff26267208 */ /* 0x000fe40000800000 */
[----:B------:R-:W-:Y:S01]  /*17b0*/  FMUL R33, R33, R10 ;  /* 0x0000000a21217220 */ /* 0x000fe20000400000 */
[----:B-1----:R-:W-:-:S04]  /*17c0*/  FMUL R8, R34, R35 ;  /* 0x0000002322087220 */ /* 0x002fc80000400000 */
[----:B------:R-:W-:Y:S01]  /*17d0*/  FMUL R10, R8, R11 ;  /* 0x0000000b080a7220 */ /* 0x000fe20000400000 */
[----:B------:R-:W-:Y:S02]  /*17e0*/  LOP3.LUT R9, R3, 0x140, RZ, 0xfc, !PT ;  /* 0x0000014003097812 */ /* 0x000fe400078efcff */
[----:B------:R-:W-:Y:S02]  /*17f0*/  FSETP.GTU.AND P5, PT, R7, RZ, PT ;  /* 0x000000ff0700720b */ /* 0x000fe40003fac000 */
[----:B------:R-:W-:Y:S02]  /*1800*/  LEA.HI R9, R9, UR4, RZ, 0x1c ;  /* 0x0000000409097c11 */ /* 0x000fe4000f8fe0ff */
[----:B------:R-:W-:-:S03]  /*1810*/  LOP3.LUT R7, R3, 0x180, RZ, 0xfc, !PT ;  /* 0x0000018003077812 */ /* 0x000fc600078efcff */
[C---:B------:R-:W-:Y:S01]  /*1820*/  IMAD R14, R2.reuse, 0x4, R9 ;  /* 0x00000004020e7824 */ /* 0x040fe200078e0209 */
[----:B------:R-:W-:Y:S02]  /*1830*/  LEA.HI R7, R7, UR4, RZ, 0x1c ;  /* 0x0000000407077c11 */ /* 0x000fe4000f8fe0ff */
[C---:B------:R-:W-:Y:S02]  /*1840*/  LOP3.LUT R9, R3.reuse, 0x1c0, RZ, 0xfc, !PT ;  /* 0x000001c003097812 */ /* 0x040fe400078efcff */
[----:B------:R0:W-:Y:S01]  /*1850*/  STS [R14+0x500], R29 ;  /* 0x0005001d0e007388 */ /* 0x0001e20000000800 */
[----:B------:R-:W-:Y:S01]  /*1860*/  IMAD R7, R2, 0x4, R7 ;  /* 0x0000000402077824 */ /* 0x000fe200078e0207 */
[----:B------:R-:W-:Y:S02]  /*1870*/  LOP3.LUT R15, R3, 0x200, RZ, 0xfc, !PT ;  /* 0x00000200030f7812 */ /* 0x000fe400078efcff */
[----:B------:R-:W-:Y:S02]  /*1880*/  LEA.HI R9, R9, UR4, RZ, 0x1c ;  /* 0x0000000409097c11 */ /* 0x000fe4000f8fe0ff */
[----:B------:R-:W-:-:S02]  /*1890*/  LEA.HI R15, R15, UR4, RZ, 0x1c ;  /* 0x000000040f0f7c11 */ /* 0x000fc4000f8fe0ff */
[----:B0-----:R-:W-:Y:S01]  /*18a0*/  LOP3.LUT R14, R3, 0x240, RZ, 0xfc, !PT ;  /* 0x00000240030e7812 */ /* 0x001fe200078efcff */
[----:B------:R0:W-:Y:S01]  /*18b0*/  STS [R7+0x600], R28 ;  /* 0x0006001c07007388 */ /* 0x0001e20000000800 */
[----:B------:R-:W-:Y:S02]  /*18c0*/  FSETP.GTU.AND P2, PT, R28, RZ, PT ;  /* 0x000000ff1c00720b */ /* 0x000fe40003f4c000 */
[----:B------:R-:W-:Y:S02]  /*18d0*/  FSETP.GTU.AND P4, PT, R0, RZ, PT ;  /* 0x000000ff0000720b */ /* 0x000fe40003f8c000 */
[----:B------:R-:W-:Y:S02]  /*18e0*/  LOP3.LUT R0, R24, 0x30, RZ, 0xfc, !PT ;  /* 0x0000003018007812 */ /* 0x000fe400078efcff */
[----:B------:R-:W-:-:S04]  /*18f0*/  FSETP.GTU.AND P6, PT, R27, RZ, PT ;  /* 0x000000ff1b00720b */ /* 0x000fc80003fcc000 */
[----:B------:R-:W-:Y:S02]  /*1900*/  SEL R27, RZ, 0x1, P6 ;  /* 0x00000001ff1b7807 */ /* 0x000fe40003000000 */
[----:B------:R-:W-:Y:S01]  /*1910*/  FSETP.GTU.AND P6, PT, R44, RZ, PT ;  /* 0x000000ff2c00720b */ /* 0x000fe20003fcc000 */
[----:B--2---:R-:W-:Y:S01]  /*1920*/  FFMA R13, R13, R16, R20 ;  /* 0x000000100d0d7223 */ /* 0x004fe20000000014 */
[----:B------:R-:W-:-:S04]  /*1930*/  FFMA R12, R12, R17, R21 ;  /* 0x000000110c0c7223 */ /* 0x000fc80000000015 */
[----:B------:R-:W-:Y:S01]  /*1940*/  FSETP.GEU.AND P1, PT, R13, RZ, PT ;  /* 0x000000ff0d00720b */ /* 0x000fe20003f2e000 */
[----:B------:R-:W-:-:S03]  /*1950*/  FFMA R18, R33, R18, R22 ;  /* 0x0000001221127223 */ /* 0x000fc60000000016 */
[----:B------:R-:W-:Y:S02]  /*1960*/  FSEL R8, R13, RZ, P1 ;  /* 0x000000ff0d087208 */ /* 0x000fe40000800000 */
[----:B------:R-:W-:Y:S01]  /*1970*/  FSETP.GEU.AND P1, PT, R12, RZ, PT ;  /* 0x000000ff0c00720b */ /* 0x000fe20003f2e000 */
[----:B------:R-:W-:-:S03]  /*1980*/  FFMA R10, R10, R19, R23 ;  /* 0x000000130a0a7223 */ /* 0x000fc60000000017 */
[----:B------:R-:W-:Y:S02]  /*1990*/  FSEL R11, R12, RZ, P1 ;  /* 0x000000ff0c0b7208 */ /* 0x000fe40000800000 */
[----:B------:R-:W-:-:S04]  /*19a0*/  FSETP.GEU.AND P1, PT, R18, RZ, PT ;  /* 0x000000ff1200720b */ /* 0x000fc80003f2e000 */
[----:B------:R-:W-:Y:S02]  /*19b0*/  FSEL R12, R18, RZ, P1 ;  /* 0x000000ff120c7208 */ /* 0x000fe40000800000 */
[----:B------:R-:W-:-:S04]  /*19c0*/  FSETP.GEU.AND P1, PT, R10, RZ, PT ;  /* 0x000000ff0a00720b */ /* 0x000fc80003f2e000 */
[----:B------:R-:W-:Y:S02]  /*19d0*/  FSEL R13, R10, RZ, P1 ;  /* 0x000000ff0a0d7208 */ /* 0x000fe40000800000 */
[----:B------:R-:W-:Y:S02]  /*19e0*/  SEL R10, RZ, 0x1, P5 ;  /* 0x00000001ff0a7807 */ /* 0x000fe40002800000 */
[----:B------:R-:W-:Y:S01]  /*19f0*/  FSETP.GTU.AND P5, PT, R4, RZ, PT ;  /* 0x000000ff0400720b */ /* 0x000fe20003fac000 */
[----:B------:R-:W-:Y:S01]  /*1a00*/  IMAD.SHL.U32 R21, R5, 0x4, RZ ;  /* 0x0000000405157824 */ /* 0x000fe200078e00ff */
[C---:B------:R-:W-:Y:S02]  /*1a10*/  LOP3.LUT R16, R3.reuse, 0x280, RZ, 0xfc, !PT ;  /* 0x0000028003107812 */ /* 0x040fe400078efcff */
[C---:B------:R-:W-:Y:S02]  /*1a20*/  LOP3.LUT R17, R3.reuse, 0x2c0, RZ, 0xfc, !PT ;  /* 0x000002c003117812 */ /* 0x040fe400078efcff */
[----:B------:R-:W-:-:S02]  /*1a30*/  LOP3.LUT R4, R3, 0x340, RZ, 0xfc, !PT ;  /* 0x0000034003047812 */ /* 0x000fc400078efcff */
[C---:B------:R-:W-:Y:S02]  /*1a40*/  LOP3.LUT R20, R3.reuse, 0x380, RZ, 0xfc, !PT ;  /* 0x0000038003147812 */ /* 0x040fe400078efcff */
[----:B------:R-:W-:Y:S02]  /*1a50*/  SEL R19, RZ, 0x1, P5 ;  /* 0x00000001ff137807 */ /* 0x000fe40002800000 */
[C---:B------:R-:W-:Y:S02]  /*1a60*/  LOP3.LUT R18, R3.reuse, 0x300, RZ, 0xfc, !PT ;  /* 0x0000030003127812 */ /* 0x040fe400078efcff */
[----:B------:R-:W-:Y:S02]  /*1a70*/  LOP3.LUT R22, R3, 0x3c0, RZ, 0xfc, !PT ;  /* 0x000003c003167812 */ /* 0x000fe400078efcff */
[----:B------:R-:W-:Y:S02]  /*1a80*/  FSETP.GTU.AND P5, PT, R6, RZ, PT ;  /* 0x000000ff0600720b */ /* 0x000fe40003fac000 */
[----:B------:R-:W-:-:S02]  /*1a90*/  LEA.HI R3, R14, UR4, RZ, 0x1c ;  /* 0x000000040e037c11 */ /* 0x000fc4000f8fe0ff */
[----:B------:R-:W-:Y:S02]  /*1aa0*/  LOP3.LUT R31, R26, 0x3c, R21, 0xf8, !PT ;  /* 0x0000003c1a1f7812 */ /* 0x000fe400078ef815 */
[----:B0-----:R-:W-:Y:S01]  /*1ab0*/  LEA.HI R7, R16, UR4, RZ, 0x1c ;  /* 0x0000000410077c11 */ /* 0x001fe2000f8fe0ff */
[----:B------:R-:W-:Y:S01]  /*1ac0*/  IMAD R16, R2, 0x4, R9 ;  /* 0x0000000402107824 */ /* 0x000fe200078e0209 */
[----:B------:R-:W-:Y:S02]  /*1ad0*/  FSETP.GTU.AND P1, PT, R29, RZ, PT ;  /* 0x000000ff1d00720b */ /* 0x000fe40003f2c000 */
[----:B------:R-:W-:Y:S02]  /*1ae0*/  LEA.HI R23, R17, UR4, RZ, 0x1c ;  /* 0x0000000411177c11 */ /* 0x000fe4000f8fe0ff */
[----:B------:R-:W-:Y:S02]  /*1af0*/  LEA.HI R33, R4, UR4, RZ, 0x1c ;  /* 0x0000000404217c11 */ /* 0x000fe4000f8fe0ff */
[----:B------:R-:W-:Y:S01]  /*1b00*/  LEA.HI R35, R20, UR4, RZ, 0x1c ;  /* 0x0000000414237c11 */ /* 0x000fe2000f8fe0ff */
[----:B------:R-:W-:Y:S01]  /*1b10*/  IMAD R17, R2, 0x4, R15 ;  /* 0x0000000402117824 */ /* 0x000fe200078e020f */
[----:B------:R-:W-:-:S02]  /*1b20*/  LEA.HI R29, R18, UR4, RZ, 0x1c ;  /* 0x00000004121d7c11 */ /* 0x000fc4000f8fe0ff */
[----:B------:R-:W-:Y:S01]  /*1b30*/  SEL R6, RZ, 0x1, P5 ;  /* 0x00000001ff067807 */ /* 0x000fe20002800000 */
[----:B------:R-:W-:Y:S01]  /*1b40*/  IMAD R4, R2, 0x4, R3 ;  /* 0x0000000402047824 */ /* 0x000fe200078e0203 */
[----:B------:R-:W-:Y:S02]  /*1b50*/  LEA.HI R37, R22, UR4, RZ, 0x1c ;  /* 0x0000000416257c11 */ /* 0x000fe4000f8fe0ff */
[----:B------:R-:W-:Y:S01]  /*1b60*/  FSETP.GTU.AND P5, PT, R43, RZ, PT ;  /* 0x000000ff2b00720b */ /* 0x000fe20003fac000 */
[----:B------:R-:W-:Y:S01]  /*1b70*/  IMAD R15, R2, 0x4, R7 ;  /* 0x00000004020f7824 */ /* 0x000fe200078e0207 */
[----:B------:R-:W-:Y:S02]  /*1b80*/  ISETP.GE.AND P3, PT, R31, 0x40, PT ;  /* 0x000000401f00780c */ /* 0x000fe40003f66270 */
[C---:B------:R-:W-:Y:S02]  /*1b90*/  LOP3.LUT R18, R24.reuse, 0x20, RZ, 0xfc, !PT ;  /* 0x0000002018127812 */ /* 0x040fe400078efcff */
[----:B------:R-:W-:Y:S01]  /*1ba0*/  LOP3.LUT R22, R24, 0x10, RZ, 0xfc, !PT ;  /* 0x0000001018167812 */ /* 0x000fe200078efcff */
[C---:B------:R-:W-:Y:S01]  /*1bb0*/  IMAD R7, R2.reuse, 0x4, R23 ;  /* 0x0000000402077824 */ /* 0x040fe200078e0217 */
[----:B------:R-:W-:Y:S01]  /*1bc0*/  LOP3.LUT R26, R21, 0x3fc, RZ, 0xc0, !PT ;  /* 0x000003fc151a7812 */ /* 0x000fe200078ec0ff */
[C---:B------:R-:W-:Y:S01]  /*1bd0*/  IMAD R14, R2.reuse, 0x4, R33 ;  /* 0x00000004020e7824 */ /* 0x040fe200078e0221 */
[----:B------:R-:W-:Y:S01]  /*1be0*/  SEL R33, RZ, 0x1, P4 ;  /* 0x00000001ff217807 */ /* 0x000fe20002000000 */
[C---:B------:R-:W-:Y:S01]  /*1bf0*/  IMAD R3, R2.reuse, 0x4, R35 ;  /* 0x0000000402037824 */ /* 0x040fe200078e0223 */
[----:B------:R-:W-:Y:S01]  /*1c00*/  SEL R20, RZ, 0x1, P5 ;  /* 0x00000001ff147807 */ /* 0x000fe20002800000 */
[----:B------:R-:W-:Y:S01]  /*1c10*/  IMAD R9, R2, 0x4, R29 ;  /* 0x0000000402097824 */ /* 0x000fe200078e021d */
[----:B------:R-:W-:Y:S01]  /*1c20*/  SEL R35, RZ, 0x1, P2 ;  /* 0x00000001ff237807 */ /* 0x000fe20001000000 */
[----:B------:R-:W-:Y:S01]  /*1c30*/  STS [R16+0x700], R43 ;  /* 0x0007002b10007388 */ /* 0x000fe20000000800 */
[----:B------:R-:W-:Y:S01]  /*1c40*/  ISETP.LT.AND P4, PT, R24, 0x200, !P3 ;  /* 0x000002001800780c */ /* 0x000fe20005f81270 */
[----:B------:R-:W-:Y:S01]  /*1c50*/  IMAD R29, R22, 0x40, R31 ;  /* 0x00000040161d7824 */ /* 0x000fe200078e021f */
[----:B------:R-:W-:Y:S01]  /*1c60*/  ISETP.LT.AND P5, PT, R18, 0x200, !P3 ;  /* 0x000002001200780c */ /* 0x000fe20005fa1270 */
[----:B------:R-:W-:Y:S01]  /*1c70*/  STS [R17+0x800], R40 ;  /* 0x0008002811007388 */ /* 0x000fe20000000800 */
[----:B------:R-:W-:Y:S01]  /*1c80*/  ISETP.LT.AND P2, PT, R0, 0x200, !P3 ;  /* 0x000002000000780c */ /* 0x000fe20005f41270 */
[----:B------:R-:W-:Y:S01]  /*1c90*/  IMAD R2, R2, 0x4, R37 ;  /* 0x0000000402027824 */ /* 0x000fe200078e0225 */
[----:B------:R-:W-:Y:S01]  /*1ca0*/  ISETP.LT.AND P3, PT, R22, 0x200, !P3 ;  /* 0x000002001600780c */ /* 0x000fe20005f61270 */
[----:B------:R-:W-:Y:S01]  /*1cb0*/  STS [R4+0x900], R39 ;  /* 0x0009002704007388 */ /* 0x000fe20000000800 */
[----:B------:R-:W-:-:S03]  /*1cc0*/  LOP3.LUT R22, R26, 0xc00, RZ, 0xfc, !PT ;  /* 0x00000c001a167812 */ /* 0x000fc600078efcff */
[----:B------:R-:W-:Y:S01]  /*1cd0*/  STS [R15+0xa00], R44 ;  /* 0x000a002c0f007388 */ /* 0x000fe20000000800 */
[----:B------:R-:W-:-:S03]  /*1ce0*/  IMAD R23, R24, 0x40, R31 ;  /* 0x0000004018177824 */ /* 0x000fc600078e021f */
[----:B------:R-:W-:Y:S01]  /*1cf0*/  STS [R7+0xb00], R38 ;  /* 0x000b002607007388 */ /* 0x000fe20000000800 */
[--C-:B------:R-:W-:Y:S01]  /*1d00*/  IMAD R21, R18, 0x40, R31.reuse ;  /* 0x0000004012157824 */ /* 0x100fe200078e021f */
[----:B------:R-:W-:Y:S02]  /*1d10*/  SHF.R.U32.HI R22, RZ, 0x4, R22 ;  /* 0x00000004ff167819 */ /* 0x000fe40000011616 */
[----:B------:R-:W-:Y:S01]  /*1d20*/  STS [R9+0xc00], R8 ;  /* 0x000c000809007388 */ /* 0x000fe20000000800 */
[----:B------:R-:W-:-:S03]  /*1d30*/  IMAD R31, R0, 0x40, R31 ;  /* 0x00000040001f7824 */ /* 0x000fc600078e021f */
[----:B------:R-:W-:Y:S01]  /*1d40*/  STS [R14+0xd00], R11 ;  /* 0x000d000b0e007388 */ /* 0x000fe20000000800 */
[----:B------:R-:W-:-:S03]  /*1d50*/  LOP3.LUT R0, R26, 0x400, RZ, 0xfc, !PT ;  /* 0x000004001a007812 */ /* 0x000fc600078efcff */
[----:B------:R-:W-:Y:S01]  /*1d60*/  STS [R3+0xe00], R12 ;  /* 0x000e000c03007388 */ /* 0x000fe20000000800 */
[----:B------:R-:W-:-:S03]  /*1d70*/  LOP3.LUT R22, R22, 0xfc, RZ, 0xc0, !PT ;  /* 0x000000fc16167812 */ /* 0x000fc600078ec0ff */
[----:B------:R0:W-:Y:S01]  /*1d80*/  STS [R2+0xf00], R13 ;  /* 0x000f000d02007388 */ /* 0x0001e20000000800 */
[----:B------:R-:W-:Y:S02]  /*1d90*/  LOP3.LUT R18, R26, 0x800, RZ, 0xfc, !PT ;  /* 0x000008001a127812 */ /* 0x000fe400078efcff */
[----:B------:R-:W-:Y:S01]  /*1da0*/  SHF.R.U32.HI R0, RZ, 0x4, R0 ;  /* 0x00000004ff007819 */ /* 0x000fe20000011600 */
[----:B------:R-:W-:Y:S01]  /*1db0*/  VIADD R45, R22, UR4 ;  /* 0x00000004162d7c36 */ /* 0x000fe20008000000 */
[----:B------:R-:W-:Y:S02]  /*1dc0*/  SHF.R.U32.HI R5, RZ, 0x2, R5 ;  /* 0x00000002ff057819 */ /* 0x000fe40000011605 */
[----:B------:R-:W-:Y:S02]  /*1dd0*/  SHF.R.U32.HI R18, RZ, 0x4, R18 ;  /* 0x00000004ff127819 */ /* 0x000fe40000011612 */
[----:B------:R-:W-:Y:S01]  /*1de0*/  LOP3.LUT R0, R0, 0x7c, RZ, 0xc0, !PT ;  /* 0x0000007c00007812 */ /* 0x000fe200078ec0ff */
[----:B0-----:R-:W0:Y:S01]  /*1df0*/  LDC.64 R2, c[0x0][0x238] ;  /* 0x00008e00ff027b82 */ /* 0x001e220000000a00 */
[----:B------:R-:W-:-:S07]  /*1e00*/  SEL R22, RZ, 0x1, P1 ;  /* 0x00000001ff167807 */ /* 0x000fce0000800000 */
[----:B------:R-:W-:Y:S01]  /*1e10*/  BAR.SYNC.DEFER_BLOCKING 0x0 ;  /* 0x0000000000007b1d */ /* 0x000fe20000010000 */
[----:B------:R-:W-:Y:S02]  /*1e20*/  FSETP.GTU.AND P1, PT, R38, RZ, PT ;  /* 0x000000ff2600720b */ /* 0x000fe40003f2c000 */
[----:B------:R-:W-:Y:S01]  /*1e30*/  LOP3.LUT R5, R5, 0x3c, RZ, 0xc0, !PT ;  /* 0x0000003c05057812 */ /* 0x000fe200078ec0ff */
[----:B------:R-:W-:Y:S01]  /*1e40*/  VIADD R37, R0, UR4 ;  /* 0x0000000400257c36 */ /* 0x000fe20008000000 */
[----:B------:R-:W-:Y:S02]  /*1e50*/  LOP3.LUT R18, R18, 0xbc, RZ, 0xc0, !PT ;  /* 0x000000bc12127812 */ /* 0x000fe400078ec0ff */
[----:B------:R-:W-:Y:S02]  /*1e60*/  PRMT R20, R35, 0x3340, R20 ;  /* 0x0000334023147816 */ /* 0x000fe40000000014 */
[----:B------:R-:W-:Y:S02]  /*1e70*/  SEL R24, RZ, 0x1, P1 ;  /* 0x00000001ff187807 */ /* 0x000fe40000800000 */
[----:B------:R-:W-:Y:S01]  /*1e80*/  SEL R35, RZ, 0x1, P6 ;  /* 0x00000001ff237807 */ /* 0x000fe20003000000 */
[----:B------:R-:W-:Y:S01]  /*1e90*/  VIADD R5, R5, UR4 ;  /* 0x0000000405057c36 */ /* 0x000fe20008000000 */
[----:B------:R-:W-:-:S02]  /*1ea0*/  FSETP.GTU.AND P1, PT, R39, RZ, PT ;  /* 0x000000ff2700720b */ /* 0x000fc40003f2c000 */
[----:B------:R-:W-:Y:S01]  /*1eb0*/  FSETP.GTU.AND P6, PT, R40, RZ, PT ;  /* 0x000000ff2800720b */ /* 0x000fe20003fcc000 */
[----:B------:R-:W-:Y:S01]  /*1ec0*/  VIADD R41, R18, UR4 ;  /* 0x0000000412297c36 */ /* 0x000fe20008000000 */
[----:B------:R-:W-:Y:S01]  /*1ed0*/  SEL R28, RZ, 0x1, P1 ;  /* 0x00000001ff1c7807 */ /* 0x000fe20000800000 */
[C---:B------:R-:W-:Y:S01]  /*1ee0*/  IMAD R34, R26.reuse, 0x4, R37 ;  /* 0x000000041a227824 */ /* 0x040fe200078e0225 */
[----:B------:R-:W-:Y:S01]  /*1ef0*/  SEL R37, RZ, 0x1, P6 ;  /* 0x00000001ff257807 */ /* 0x000fe20003000000 */
[----:B------:R-:W-:Y:S01]  /*1f00*/  IMAD R18, R26, 0x4, R5 ;  /* 0x000000041a127824 */ /* 0x000fe200078e0205 */
[----:B------:R-:W-:Y:S01]  /*1f10*/  FSETP.GTU.AND P1, PT, R13, RZ, PT ;  /* 0x000000ff0d00720b */ /* 0x000fe20003f2c000 */
[----:B------:R-:W-:Y:S01]  /*1f20*/  ULDC.64 UR4, c[0x0][0x240] ;  /* 0x0000900000047ab9 */ /* 0x000fe20000000a00 */
[----:B------:R-:W-:Y:S01]  /*1f30*/  FSETP.GTU.AND P6, PT, R12, RZ, PT ;  /* 0x000000ff0c00720b */ /* 0x000fe20003fcc000 */
[----:B------:R-:W-:Y:S01]  /*1f40*/  IMAD R30, R26, 0x4, R41 ;  /* 0x000000041a1e7824 */ /* 0x000fe200078e0229 */
[----:B------:R-:W-:Y:S01]  /*1f50*/  PRMT R33, R6, 0x3340, R33 ;  /* 0x0000334006217816 */ /* 0x000fe20000000021 */
[----:B------:R-:W-:Y:S01]  /*1f60*/  IMAD R26, R26, 0x4, R45 ;  /* 0x000000041a1a7824 */ /* 0x000fe200078e022d */
[----:B------:R-:W-:Y:S01]  /*1f70*/  SEL R32, RZ, 0x1, P1 ;  /* 0x00000001ff207807 */ /* 0x000fe20000800000 */
[----:B------:R-:W-:Y:S01]  /*1f80*/  LDS R4, [R18] ;  /* 0x0000000012047984 */ /* 0x000fe20000000800 */
[----:B------:R-:W-:-:S02]  /*1f90*/  SEL R41, RZ, 0x1, P6 ;  /* 0x00000001ff297807 */ /* 0x000fc40003000000 */
[----:B------:R-:W-:Y:S01]  /*1fa0*/  PRMT R0, R19, 0x3340, R10 ;  /* 0x0000334013007816 */ /* 0x000fe2000000000a */
[----:B------:R-:W-:Y:S01]  /*1fb0*/  LDS R5, [R18+0x4] ;  /* 0x0000040012057984 */ /* 0x000fe20000000800 */
[----:B------:R-:W-:Y:S02]  /*1fc0*/  FSETP.GTU.AND P1, PT, R8, RZ, PT ;  /* 0x000000ff0800720b */ /* 0x000fe40003f2c000 */
[----:B------:R-:W-:Y:S01]  /*1fd0*/  FSETP.GTU.AND P6, PT, R11, RZ, PT ;  /* 0x000000ff0b00720b */ /* 0x000fe20003fcc000 */
[----:B------:R-:W-:Y:S04]  /*1fe0*/  LDS R6, [R18+0x8] ;  /* 0x0000080012067984 */ /* 0x000fe80000000800 */
[----:B------:R-:W1:Y:S04]  /*1ff0*/  LDS R7, [R18+0xc] ;  /* 0x00000c0012077984 */ /* 0x000e680000000800 */
[----:B------:R-:W-:Y:S04]  /*2000*/  LDS R8, [R34+0x1000] ;  /* 0x0010000022087984 */ /* 0x000fe80000000800 */
[----:B------:R-:W-:Y:S04]  /*2010*/  LDS R9, [R34+0x1004] ;  /* 0x0010040022097984 */ /* 0x000fe80000000800 */
[----:B------:R-:W-:Y:S04]  /*2020*/  LDS R10, [R34+0x1008] ;  /* 0x00100800220a7984 */ /* 0x000fe80000000800 */
[----:B------:R-:W2:Y:S04]  /*2030*/  LDS R11, [R34+0x100c] ;  /* 0x00100c00220b7984 */ /* 0x000ea80000000800 */
[----:B------:R-:W-:Y:S04]  /*2040*/  LDS R12, [R30+0x2000] ;  /* 0x002000001e0c7984 */ /* 0x000fe80000000800 */
[----:B------:R-:W-:Y:S04]  /*2050*/  LDS R13, [R30+0x2004] ;  /* 0x002004001e0d7984 */ /* 0x000fe80000000800 */
[----:B------:R-:W-:Y:S04]  /*2060*/  LDS R14, [R30+0x2008] ;  /* 0x002008001e0e7984 */ /* 0x000fe80000000800 */
[----:B------:R3:W4:Y:S04]  /*2070*/  LDS R15, [R30+0x200c] ;  /* 0x00200c001e0f7984 */ /* 0x0007280000000800 */
[----:B------:R-:W-:Y:S04]  /*2080*/  LDS R16, [R26+0x3000] ;  /* 0x003000001a107984 */ /* 0x000fe80000000800 */
[----:B------:R-:W-:Y:S04]  /*2090*/  LDS R17, [R26+0x3004] ;  /* 0x003004001a117984 */ /* 0x000fe80000000800 */
[----:B------:R-:W-:Y:S04]  /*20a0*/  LDS R18, [R26+0x3008] ;  /* 0x003008001a127984 */ /* 0x000fe80000000800 */
[----:B------:R-:W5:Y:S01]  /*20b0*/  LDS R19, [R26+0x300c] ;  /* 0x00300c001a137984 */ /* 0x000f620000000800 */
[----:B------:R-:W-:Y:S01]  /*20c0*/  PRMT R27, R27, 0x3340, R22 ;  /* 0x000033401b1b7816 */ /* 0x000fe20000000016 */
[----:B0-----:R-:W-:Y:S01]  /*20d0*/  IMAD.WIDE R22, R23, 0x4, R2 ;  /* 0x0000000417167825 */ /* 0x001fe200078e0202 */
[----:B---3--:R-:W-:-:S02]  /*20e0*/  SEL R30, RZ, 0x1, P6 ;  /* 0x00000001ff1e7807 */ /* 0x008fc40003000000 */
[----:B------:R-:W-:Y:S02]  /*20f0*/  SEL R39, RZ, 0x1, P1 ;  /* 0x00000001ff277807 */ /* 0x000fe40000800000 */
[----:B------:R-:W-:Y:S01]  /*2100*/  PRMT R37, R37, 0x3340, R28 ;  /* 0x0000334025257816 */ /* 0x000fe2000000001c */
[----:B------:R-:W-:Y:S01]  /*2110*/  IMAD.WIDE R28, R29, 0x4, R2 ;  /* 0x000000041d1c7825 */ /* 0x000fe200078e0202 */
[----:B------:R-:W-:Y:S02]  /*2120*/  PRMT R24, R35, 0x3340, R24 ;  /* 0x0000334023187816 */ /* 0x000fe40000000018 */
[----:B------:R-:W-:Y:S01]  /*2130*/  PRMT R39, R39, 0x3340, R30 ;  /* 0x0000334027277816 */ /* 0x000fe2000000001e */
[--C-:B------:R-:W-:Y:S01]  /*2140*/  IMAD.WIDE R34, R21, 0x4, R2.reuse ;  /* 0x0000000415227825 */ /* 0x100fe200078e0202 */
[----:B------:R-:W-:Y:S01]  /*2150*/  IADD3 R30, P1, R25, UR4, RZ ;  /* 0x00000004191e7c10 */ /* 0x000fe2000ff3e0ff */
[----:B-1----:R0:W-:Y:S02]  /*2160*/  @P4 STG.E.128 desc[UR6][R22.64], R4 ;  /* 0x0000000416004986 */ /* 0x0021e4000c101d06 */
[----:B------:R-:W-:Y:S01]  /*2170*/  IMAD.WIDE R2, R31, 0x4, R2 ;  /* 0x000000041f027825 */ /* 0x000fe200078e0202 */
[----:B------:R-:W-:Y:S01]  /*2180*/  PRMT R32, R41, 0x3340, R32 ;  /* 0x0000334029207816 */ /* 0x000fe20000000020 */
[----:B--2---:R1:W-:Y:S01]  /*2190*/  @P3 STG.E.128 desc[UR6][R28.64], R8 ;  /* 0x000000081c003986 */ /* 0x0043e2000c101d06 */
[----:B------:R-:W-:-:S03]  /*21a0*/  LEA.HI.X.SX32 R31, R25, UR5, 0x1, P1 ;  /* 0x00000005191f7c11 */ /* 0x000fc600088f0eff */
[----:B----4-:R1:W-:Y:S01]  /*21b0*/  @P5 STG.E.128 desc[UR6][R34.64], R12 ;  /* 0x0000000c22005986 */ /* 0x0103e2000c101d06 */
[----:B0-----:R-:W-:Y:S02]  /*21c0*/  PRMT R4, R33, 0x5410, R0 ;  /* 0x0000541021047816 */ /* 0x001fe40000000000 */
[----:B------:R-:W-:Y:S02]  /*21d0*/  PRMT R5, R27, 0x5410, R20 ;  /* 0x000054101b057816 */ /* 0x000fe40000000014 */
[----:B------:R-:W-:Y:S01]  /*21e0*/  PRMT R6, R37, 0x5410, R24 ;  /* 0x0000541025067816 */ /* 0x000fe20000000018 */
[----:B-----5:R1:W-:Y:S01]  /*21f0*/  @P2 STG.E.128 desc[UR6][R2.64], R16 ;  /* 0x0000001002002986 */ /* 0x0203e2000c101d06 */
[----:B------:R-:W-:Y:S01]  /*2200*/  PRMT R7, R39, 0x5410, R32 ;  /* 0x0000541027077816 */ /* 0x000fe20000000020 */
[----:B------:R-:W-:Y:S06]  /*2210*/  @!P0 EXIT ;  /* 0x000000000000894d */ /* 0x000fec0003800000 */
[----:B------:R-:W-:Y:S01]  /*2220*/  STG.E.128 desc[UR6][R30.64], R4 ;  /* 0x000000041e007986 */ /* 0x000fe2000c101d06 */
[----:B------:R-:W-:Y:S05]  /*2230*/  EXIT ;  /* 0x000000000000794d */ /* 0x000fea0003800000 */
.L_x_0:
[----:B------:R-:W-:-:S00]  /*2240*/  BRA `(.L_x_0) ;  /* 0xfffffffc00fc7947 */ /* 0x000fc0000383ffff */
[----:B------:R-:W-:-:S00]  /*2250*/  NOP ;  /* 0x0000000000007918 */ /* 0x000fc00000000000 */
        /* <DEDUP_REMOVED lines=10> */
.L_x_1:


//--------------------- .nv.global.init           --------------------------
	.section	.nv.global.init,"aw",@progbits
.nv.global.init:
	.type		_$_str,@object
	.size		_$_str,(_$_str_$_2 - _$_str)
_$_str:
        /*0000*/ 	.byte	0x5f, 0x5f, 0x43, 0x55, 0x44, 0x41, 0x5f, 0x46, 0x54, 0x5a, 0x00
	.type		_$_str_$_2,@object
	.size		_$_str_$_2,(.L_1 - _$_str_$_2)
_$_str_$_2:
        /*000b*/ 	.byte	0x5f, 0x5f, 0x43, 0x55, 0x44, 0x41, 0x5f, 0x50, 0x52, 0x45, 0x43, 0x5f, 0x53, 0x51, 0x52, 0x54
        /*001b*/ 	.byte	0x00
.L_1:


//--------------------- .nv.shared.triton_poi_fused__native_batch_norm_legit_no_training_relu_threshold_backward_6 --------------------------
	.section	.nv.shared.triton_poi_fused__native_batch_norm_legit_no_training_relu_threshold_backward_6,"aw",@nobits
	.sectionflags	@""
	.align	16
	.zero		1024


//--------------------- .nv.constant0.triton_poi_fused__native_batch_norm_legit_no_training_relu_threshold_backward_6 --------------------------
	.section	.nv.constant0.triton_poi_fused__native_batch_norm_legit_no_training_relu_threshold_backward_6,"a",@progbits
	.sectionflags	@""
	.align	4
.nv.constant0.triton_poi_fused__native_batch_norm_legit_no_training_relu_threshold_backward_6:
	.zero		592
